//
// Generated by NVIDIA NVVM Compiler
//
// Compiler Build ID: CL-36424714
// Cuda compilation tools, release 13.0, V13.0.88
// Based on NVVM 20.0.0
//

.version 9.0
.target sm_100
.address_size 64

	// .globl	_Z13conv2d_kernelPKdS0_S0_Pdiiiiiiiiiiiiiiii

.visible .entry _Z13conv2d_kernelPKdS0_S0_Pdiiiiiiiiiiiiiiii(
	.param .u64 .ptr .align 1 _Z13conv2d_kernelPKdS0_S0_Pdiiiiiiiiiiiiiiii_param_0,
	.param .u64 .ptr .align 1 _Z13conv2d_kernelPKdS0_S0_Pdiiiiiiiiiiiiiiii_param_1,
	.param .u64 .ptr .align 1 _Z13conv2d_kernelPKdS0_S0_Pdiiiiiiiiiiiiiiii_param_2,
	.param .u64 .ptr .align 1 _Z13conv2d_kernelPKdS0_S0_Pdiiiiiiiiiiiiiiii_param_3,
	.param .u32 _Z13conv2d_kernelPKdS0_S0_Pdiiiiiiiiiiiiiiii_param_4,
	.param .u32 _Z13conv2d_kernelPKdS0_S0_Pdiiiiiiiiiiiiiiii_param_5,
	.param .u32 _Z13conv2d_kernelPKdS0_S0_Pdiiiiiiiiiiiiiiii_param_6,
	.param .u32 _Z13conv2d_kernelPKdS0_S0_Pdiiiiiiiiiiiiiiii_param_7,
	.param .u32 _Z13conv2d_kernelPKdS0_S0_Pdiiiiiiiiiiiiiiii_param_8,
	.param .u32 _Z13conv2d_kernelPKdS0_S0_Pdiiiiiiiiiiiiiiii_param_9,
	.param .u32 _Z13conv2d_kernelPKdS0_S0_Pdiiiiiiiiiiiiiiii_param_10,
	.param .u32 _Z13conv2d_kernelPKdS0_S0_Pdiiiiiiiiiiiiiiii_param_11,
	.param .u32 _Z13conv2d_kernelPKdS0_S0_Pdiiiiiiiiiiiiiiii_param_12,
	.param .u32 _Z13conv2d_kernelPKdS0_S0_Pdiiiiiiiiiiiiiiii_param_13,
	.param .u32 _Z13conv2d_kernelPKdS0_S0_Pdiiiiiiiiiiiiiiii_param_14,
	.param .u32 _Z13conv2d_kernelPKdS0_S0_Pdiiiiiiiiiiiiiiii_param_15,
	.param .u32 _Z13conv2d_kernelPKdS0_S0_Pdiiiiiiiiiiiiiiii_param_16,
	.param .u32 _Z13conv2d_kernelPKdS0_S0_Pdiiiiiiiiiiiiiiii_param_17,
	.param .u32 _Z13conv2d_kernelPKdS0_S0_Pdiiiiiiiiiiiiiiii_param_18,
	.param .u32 _Z13conv2d_kernelPKdS0_S0_Pdiiiiiiiiiiiiiiii_param_19
)
{
	.reg .pred 	%p<89>;
	.reg .b32 	%r<175>;
	.reg .b64 	%rd<55>;
	.reg .b64 	%fd<124>;

	ld.param.u64 	%rd9, [_Z13conv2d_kernelPKdS0_S0_Pdiiiiiiiiiiiiiiii_param_0];
	ld.param.u64 	%rd10, [_Z13conv2d_kernelPKdS0_S0_Pdiiiiiiiiiiiiiiii_param_1];
	ld.param.u32 	%r88, [_Z13conv2d_kernelPKdS0_S0_Pdiiiiiiiiiiiiiiii_param_4];
	ld.param.u32 	%r89, [_Z13conv2d_kernelPKdS0_S0_Pdiiiiiiiiiiiiiiii_param_5];
	ld.param.u32 	%r90, [_Z13conv2d_kernelPKdS0_S0_Pdiiiiiiiiiiiiiiii_param_6];
	ld.param.u32 	%r91, [_Z13conv2d_kernelPKdS0_S0_Pdiiiiiiiiiiiiiiii_param_7];
	ld.param.u32 	%r92, [_Z13conv2d_kernelPKdS0_S0_Pdiiiiiiiiiiiiiiii_param_8];
	ld.param.u32 	%r93, [_Z13conv2d_kernelPKdS0_S0_Pdiiiiiiiiiiiiiiii_param_9];
	ld.param.u32 	%r94, [_Z13conv2d_kernelPKdS0_S0_Pdiiiiiiiiiiiiiiii_param_10];
	ld.param.u32 	%r95, [_Z13conv2d_kernelPKdS0_S0_Pdiiiiiiiiiiiiiiii_param_11];
	ld.param.u32 	%r96, [_Z13conv2d_kernelPKdS0_S0_Pdiiiiiiiiiiiiiiii_param_12];
	ld.param.u32 	%r97, [_Z13conv2d_kernelPKdS0_S0_Pdiiiiiiiiiiiiiiii_param_13];
	ld.param.u32 	%r98, [_Z13conv2d_kernelPKdS0_S0_Pdiiiiiiiiiiiiiiii_param_14];
	ld.param.u32 	%r99, [_Z13conv2d_kernelPKdS0_S0_Pdiiiiiiiiiiiiiiii_param_15];
	ld.param.u32 	%r100, [_Z13conv2d_kernelPKdS0_S0_Pdiiiiiiiiiiiiiiii_param_16];
	ld.param.u32 	%r102, [_Z13conv2d_kernelPKdS0_S0_Pdiiiiiiiiiiiiiiii_param_18];
	ld.param.u32 	%r103, [_Z13conv2d_kernelPKdS0_S0_Pdiiiiiiiiiiiiiiii_param_19];
	cvta.to.global.u64 	%rd1, %rd10;
	cvta.to.global.u64 	%rd2, %rd9;
	mov.u32 	%r104, %ctaid.x;
	mov.u32 	%r105, %ntid.x;
	mov.u32 	%r106, %tid.x;
	mad.lo.s32 	%r1, %r104, %r105, %r106;
	mul.lo.s32 	%r107, %r92, %r88;
	mul.lo.s32 	%r108, %r107, %r95;
	mul.lo.s32 	%r109, %r108, %r96;
	setp.ge.s32 	%p4, %r1, %r109;
	mov.f64 	%fd121, 0d0000000000000000;
	@%p4 bra 	$L__BB0_51;
	div.s32 	%r110, %r1, %r96;
	div.s32 	%r111, %r110, %r95;
	mul.lo.s32 	%r112, %r111, %r95;
	sub.s32 	%r2, %r110, %r112;
	div.s32 	%r4, %r111, %r92;
	mul.lo.s32 	%r113, %r4, %r92;
	sub.s32 	%r3, %r111, %r113;
	div.s32 	%r5, %r89, %r103;
	div.s32 	%r6, %r92, %r103;
	setp.lt.s32 	%p5, %r5, 1;
	@%p5 bra 	$L__BB0_48;
	div.s32 	%r7, %r3, %r6;
	mul.lo.s32 	%r114, %r2, %r99;
	sub.s32 	%r8, %r114, %r97;
	rem.s32 	%r115, %r1, %r96;
	mul.lo.s32 	%r9, %r115, %r100;
	sub.s32 	%r10, %r9, %r98;
	setp.lt.s32 	%p6, %r4, 0;
	setp.ge.s32 	%p7, %r4, %r88;
	or.pred  	%p1, %p6, %p7;
	min.s32 	%r116, %r93, %r94;
	setp.lt.s32 	%p8, %r116, 1;
	@%p8 bra 	$L__BB0_48;
	and.b32  	%r11, %r94, 7;
	and.b32  	%r12, %r94, 2147483640;
	neg.s32 	%r13, %r12;
	shl.b32 	%r14, %r102, 3;
	mad.lo.s32 	%r118, %r102, 7, %r9;
	sub.s32 	%r15, %r118, %r98;
	mad.lo.s32 	%r119, %r102, 6, %r9;
	sub.s32 	%r16, %r119, %r98;
	mad.lo.s32 	%r120, %r102, 5, %r9;
	sub.s32 	%r17, %r120, %r98;
	add.s64 	%rd3, %rd1, 32;
	add.s32 	%r121, %r102, %r9;
	sub.s32 	%r18, %r121, %r98;
	shl.b32 	%r122, %r102, 1;
	add.s32 	%r123, %r9, %r122;
	sub.s32 	%r19, %r123, %r98;
	mad.lo.s32 	%r124, %r102, 3, %r9;
	sub.s32 	%r20, %r124, %r98;
	shl.b32 	%r125, %r102, 2;
	add.s32 	%r126, %r9, %r125;
	sub.s32 	%r21, %r126, %r98;
	mul.lo.s32 	%r22, %r4, %r89;
	mul.lo.s32 	%r23, %r7, %r5;
	mov.f64 	%fd121, 0d0000000000000000;
	mov.b32 	%r152, 0;
$L__BB0_4:
	add.s32 	%r128, %r152, %r23;
	setp.lt.s32 	%p9, %r128, 0;
	setp.ge.s32 	%p10, %r128, %r89;
	or.pred  	%p11, %p9, %p10;
	or.pred  	%p2, %p1, %p11;
	add.s32 	%r129, %r128, %r22;
	mul.lo.s32 	%r25, %r129, %r90;
	mov.b32 	%r153, 0;
$L__BB0_5:
	ld.param.u32 	%r151, [_Z13conv2d_kernelPKdS0_S0_Pdiiiiiiiiiiiiiiii_param_17];
	setp.lt.u32 	%p12, %r94, 8;
	mul.lo.s32 	%r27, %r153, %r151;
	add.s32 	%r131, %r8, %r27;
	setp.lt.s32 	%p13, %r131, 0;
	setp.ge.s32 	%p14, %r131, %r90;
	or.pred  	%p15, %p13, %p14;
	or.pred  	%p3, %p2, %p15;
	add.s32 	%r132, %r131, %r25;
	mul.lo.s32 	%r28, %r132, %r91;
	mad.lo.s32 	%r133, %r5, %r3, %r152;
	mad.lo.s32 	%r134, %r133, %r93, %r153;
	mul.lo.s32 	%r29, %r134, %r94;
	mov.b32 	%r173, 0;
	@%p12 bra 	$L__BB0_24;
	add.s32 	%r135, %r8, %r25;
	add.s32 	%r136, %r135, %r27;
	mul.lo.s32 	%r137, %r91, %r136;
	add.s32 	%r169, %r10, %r137;
	add.s32 	%r168, %r15, %r137;
	add.s32 	%r166, %r16, %r137;
	add.s32 	%r164, %r17, %r137;
	add.s32 	%r161, %r18, %r137;
	add.s32 	%r159, %r19, %r137;
	add.s32 	%r157, %r20, %r137;
	add.s32 	%r155, %r21, %r137;
	mov.u32 	%r154, %r17;
	mov.u32 	%r156, %r21;
	mov.u32 	%r158, %r20;
	mov.u32 	%r160, %r19;
	mov.u32 	%r162, %r18;
	mov.u32 	%r163, %r29;
	mov.u32 	%r165, %r16;
	mov.u32 	%r167, %r15;
	mov.u32 	%r170, %r10;
	mov.u32 	%r171, %r13;
$L__BB0_7:
	.pragma "nounroll";
	setp.lt.s32 	%p16, %r170, 0;
	setp.ge.s32 	%p17, %r170, %r91;
	or.pred  	%p18, %p16, %p17;
	or.pred  	%p19, %p3, %p18;
	mov.f64 	%fd100, 0d0000000000000000;
	@%p19 bra 	$L__BB0_9;
	mul.wide.s32 	%rd11, %r169, 8;
	add.s64 	%rd12, %rd2, %rd11;
	ld.global.f64 	%fd100, [%rd12];
$L__BB0_9:
	mul.wide.s32 	%rd13, %r163, 8;
	add.s64 	%rd4, %rd3, %rd13;
	ld.global.f64 	%fd65, [%rd4+-32];
	fma.rn.f64 	%fd6, %fd100, %fd65, %fd121;
	setp.lt.s32 	%p20, %r162, 0;
	setp.ge.s32 	%p21, %r162, %r91;
	or.pred  	%p22, %p20, %p21;
	or.pred  	%p23, %p3, %p22;
	mov.f64 	%fd101, 0d0000000000000000;
	@%p23 bra 	$L__BB0_11;
	mul.wide.s32 	%rd14, %r161, 8;
	add.s64 	%rd15, %rd2, %rd14;
	ld.global.f64 	%fd101, [%rd15];
$L__BB0_11:
	ld.global.f64 	%fd67, [%rd4+-24];
	fma.rn.f64 	%fd9, %fd101, %fd67, %fd6;
	setp.lt.s32 	%p24, %r160, 0;
	setp.ge.s32 	%p25, %r160, %r91;
	or.pred  	%p26, %p24, %p25;
	or.pred  	%p27, %p3, %p26;
	mov.f64 	%fd102, 0d0000000000000000;
	@%p27 bra 	$L__BB0_13;
	mul.wide.s32 	%rd16, %r159, 8;
	add.s64 	%rd17, %rd2, %rd16;
	ld.global.f64 	%fd102, [%rd17];
$L__BB0_13:
	ld.global.f64 	%fd69, [%rd4+-16];
	fma.rn.f64 	%fd12, %fd102, %fd69, %fd9;
	setp.lt.s32 	%p28, %r158, 0;
	setp.ge.s32 	%p29, %r158, %r91;
	or.pred  	%p30, %p28, %p29;
	or.pred  	%p31, %p3, %p30;
	mov.f64 	%fd103, 0d0000000000000000;
	@%p31 bra 	$L__BB0_15;
	mul.wide.s32 	%rd18, %r157, 8;
	add.s64 	%rd19, %rd2, %rd18;
	ld.global.f64 	%fd103, [%rd19];
$L__BB0_15:
	ld.global.f64 	%fd71, [%rd4+-8];
	fma.rn.f64 	%fd15, %fd103, %fd71, %fd12;
	setp.lt.s32 	%p32, %r156, 0;
	setp.ge.s32 	%p33, %r156, %r91;
	or.pred  	%p34, %p32, %p33;
	or.pred  	%p35, %p3, %p34;
	mov.f64 	%fd104, 0d0000000000000000;
	@%p35 bra 	$L__BB0_17;
	mul.wide.s32 	%rd20, %r155, 8;
	add.s64 	%rd21, %rd2, %rd20;
	ld.global.f64 	%fd104, [%rd21];
$L__BB0_17:
	ld.global.f64 	%fd73, [%rd4];
	fma.rn.f64 	%fd18, %fd104, %fd73, %fd15;
	setp.lt.s32 	%p36, %r154, 0;
	setp.ge.s32 	%p37, %r154, %r91;
	or.pred  	%p38, %p36, %p37;
	or.pred  	%p39, %p3, %p38;
	mov.f64 	%fd105, 0d0000000000000000;
	@%p39 bra 	$L__BB0_19;
	mul.wide.s32 	%rd22, %r164, 8;
	add.s64 	%rd23, %rd2, %rd22;
	ld.global.f64 	%fd105, [%rd23];
$L__BB0_19:
	ld.global.f64 	%fd75, [%rd4+8];
	fma.rn.f64 	%fd21, %fd105, %fd75, %fd18;
	setp.lt.s32 	%p40, %r165, 0;
	setp.ge.s32 	%p41, %r165, %r91;
	or.pred  	%p42, %p40, %p41;
	or.pred  	%p43, %p3, %p42;
	mov.f64 	%fd106, 0d0000000000000000;
	@%p43 bra 	$L__BB0_21;
	mul.wide.s32 	%rd24, %r166, 8;
	add.s64 	%rd25, %rd2, %rd24;
	ld.global.f64 	%fd106, [%rd25];
$L__BB0_21:
	ld.global.f64 	%fd77, [%rd4+16];
	fma.rn.f64 	%fd24, %fd106, %fd77, %fd21;
	setp.lt.s32 	%p44, %r167, 0;
	setp.ge.s32 	%p45, %r167, %r91;
	or.pred  	%p46, %p44, %p45;
	or.pred  	%p47, %p3, %p46;
	mov.f64 	%fd107, 0d0000000000000000;
	@%p47 bra 	$L__BB0_23;
	mul.wide.s32 	%rd26, %r168, 8;
	add.s64 	%rd27, %rd2, %rd26;
	ld.global.f64 	%fd107, [%rd27];
$L__BB0_23:
	ld.global.f64 	%fd78, [%rd4+24];
	fma.rn.f64 	%fd121, %fd107, %fd78, %fd24;
	add.s32 	%r171, %r171, 8;
	add.s32 	%r170, %r170, %r14;
	add.s32 	%r169, %r169, %r14;
	add.s32 	%r168, %r168, %r14;
	add.s32 	%r167, %r167, %r14;
	add.s32 	%r166, %r166, %r14;
	add.s32 	%r165, %r165, %r14;
	add.s32 	%r164, %r164, %r14;
	add.s32 	%r163, %r163, 8;
	add.s32 	%r162, %r162, %r14;
	add.s32 	%r161, %r161, %r14;
	add.s32 	%r160, %r160, %r14;
	add.s32 	%r159, %r159, %r14;
	add.s32 	%r158, %r158, %r14;
	add.s32 	%r157, %r157, %r14;
	add.s32 	%r156, %r156, %r14;
	add.s32 	%r155, %r155, %r14;
	add.s32 	%r154, %r154, %r14;
	setp.ne.s32 	%p48, %r171, 0;
	mov.u32 	%r173, %r12;
	@%p48 bra 	$L__BB0_7;
$L__BB0_24:
	setp.eq.s32 	%p49, %r11, 0;
	@%p49 bra 	$L__BB0_46;
	add.s32 	%r138, %r11, -1;
	setp.lt.u32 	%p50, %r138, 3;
	@%p50 bra 	$L__BB0_35;
	mad.lo.s32 	%r75, %r173, %r102, %r10;
	setp.lt.s32 	%p51, %r75, 0;
	setp.ge.s32 	%p52, %r75, %r91;
	or.pred  	%p53, %p51, %p52;
	or.pred  	%p55, %p3, %p53;
	mov.f64 	%fd110, 0d0000000000000000;
	@%p55 bra 	$L__BB0_28;
	add.s32 	%r139, %r75, %r28;
	mul.wide.s32 	%rd28, %r139, 8;
	add.s64 	%rd29, %rd2, %rd28;
	ld.global.f64 	%fd110, [%rd29];
$L__BB0_28:
	add.s32 	%r140, %r173, %r29;
	mul.wide.s32 	%rd30, %r140, 8;
	add.s64 	%rd5, %rd1, %rd30;
	ld.global.f64 	%fd82, [%rd5];
	fma.rn.f64 	%fd32, %fd110, %fd82, %fd121;
	add.s32 	%r76, %r75, %r102;
	setp.lt.s32 	%p56, %r76, 0;
	setp.ge.s32 	%p57, %r76, %r91;
	or.pred  	%p58, %p56, %p57;
	or.pred  	%p59, %p3, %p58;
	mov.f64 	%fd111, 0d0000000000000000;
	@%p59 bra 	$L__BB0_30;
	add.s32 	%r141, %r76, %r28;
	mul.wide.s32 	%rd31, %r141, 8;
	add.s64 	%rd32, %rd2, %rd31;
	ld.global.f64 	%fd111, [%rd32];
$L__BB0_30:
	ld.global.f64 	%fd84, [%rd5+8];
	fma.rn.f64 	%fd35, %fd111, %fd84, %fd32;
	add.s32 	%r77, %r76, %r102;
	setp.lt.s32 	%p60, %r77, 0;
	setp.ge.s32 	%p61, %r77, %r91;
	or.pred  	%p62, %p60, %p61;
	or.pred  	%p63, %p3, %p62;
	mov.f64 	%fd112, 0d0000000000000000;
	@%p63 bra 	$L__BB0_32;
	add.s32 	%r142, %r77, %r28;
	mul.wide.s32 	%rd33, %r142, 8;
	add.s64 	%rd34, %rd2, %rd33;
	ld.global.f64 	%fd112, [%rd34];
$L__BB0_32:
	ld.global.f64 	%fd86, [%rd5+16];
	fma.rn.f64 	%fd38, %fd112, %fd86, %fd35;
	add.s32 	%r78, %r77, %r102;
	setp.lt.s32 	%p64, %r78, 0;
	setp.ge.s32 	%p65, %r78, %r91;
	or.pred  	%p66, %p64, %p65;
	or.pred  	%p67, %p3, %p66;
	mov.f64 	%fd113, 0d0000000000000000;
	@%p67 bra 	$L__BB0_34;
	add.s32 	%r143, %r78, %r28;
	mul.wide.s32 	%rd35, %r143, 8;
	add.s64 	%rd36, %rd2, %rd35;
	ld.global.f64 	%fd113, [%rd36];
$L__BB0_34:
	ld.global.f64 	%fd87, [%rd5+24];
	fma.rn.f64 	%fd121, %fd113, %fd87, %fd38;
	add.s32 	%r173, %r173, 4;
$L__BB0_35:
	and.b32  	%r144, %r94, 3;
	setp.eq.s32 	%p68, %r144, 0;
	@%p68 bra 	$L__BB0_46;
	setp.eq.s32 	%p69, %r144, 1;
	@%p69 bra 	$L__BB0_42;
	mad.lo.s32 	%r81, %r173, %r102, %r10;
	setp.lt.s32 	%p70, %r81, 0;
	setp.ge.s32 	%p71, %r81, %r91;
	or.pred  	%p72, %p70, %p71;
	or.pred  	%p74, %p3, %p72;
	mov.f64 	%fd116, 0d0000000000000000;
	@%p74 bra 	$L__BB0_39;
	add.s32 	%r145, %r81, %r28;
	mul.wide.s32 	%rd37, %r145, 8;
	add.s64 	%rd38, %rd2, %rd37;
	ld.global.f64 	%fd116, [%rd38];
$L__BB0_39:
	add.s32 	%r146, %r173, %r29;
	mul.wide.s32 	%rd39, %r146, 8;
	add.s64 	%rd6, %rd1, %rd39;
	ld.global.f64 	%fd91, [%rd6];
	fma.rn.f64 	%fd46, %fd116, %fd91, %fd121;
	add.s32 	%r82, %r81, %r102;
	setp.lt.s32 	%p75, %r82, 0;
	setp.ge.s32 	%p76, %r82, %r91;
	or.pred  	%p77, %p75, %p76;
	or.pred  	%p78, %p3, %p77;
	mov.f64 	%fd117, 0d0000000000000000;
	@%p78 bra 	$L__BB0_41;
	add.s32 	%r147, %r82, %r28;
	mul.wide.s32 	%rd40, %r147, 8;
	add.s64 	%rd41, %rd2, %rd40;
	ld.global.f64 	%fd117, [%rd41];
$L__BB0_41:
	ld.global.f64 	%fd92, [%rd6+8];
	fma.rn.f64 	%fd121, %fd117, %fd92, %fd46;
	add.s32 	%r173, %r173, 2;
$L__BB0_42:
	and.b32  	%r148, %r94, 1;
	setp.eq.b32 	%p79, %r148, 1;
	not.pred 	%p80, %p79;
	@%p80 bra 	$L__BB0_46;
	mad.lo.s32 	%r85, %r173, %r102, %r10;
	setp.lt.s32 	%p81, %r85, 0;
	setp.ge.s32 	%p82, %r85, %r91;
	or.pred  	%p83, %p81, %p82;
	or.pred  	%p85, %p3, %p83;
	mov.f64 	%fd120, 0d0000000000000000;
	@%p85 bra 	$L__BB0_45;
	add.s32 	%r149, %r85, %r28;
	mul.wide.s32 	%rd42, %r149, 8;
	add.s64 	%rd43, %rd2, %rd42;
	ld.global.f64 	%fd120, [%rd43];
$L__BB0_45:
	add.s32 	%r150, %r173, %r29;
	mul.wide.s32 	%rd44, %r150, 8;
	add.s64 	%rd45, %rd1, %rd44;
	ld.global.f64 	%fd94, [%rd45];
	fma.rn.f64 	%fd121, %fd120, %fd94, %fd121;
$L__BB0_46:
	add.s32 	%r153, %r153, 1;
	setp.ne.s32 	%p86, %r153, %r93;
	@%p86 bra 	$L__BB0_5;
	add.s32 	%r152, %r152, 1;
	setp.ne.s32 	%p87, %r152, %r5;
	@%p87 bra 	$L__BB0_4;
$L__BB0_48:
	ld.param.u64 	%rd52, [_Z13conv2d_kernelPKdS0_S0_Pdiiiiiiiiiiiiiiii_param_2];
	setp.eq.s64 	%p88, %rd52, 0;
	@%p88 bra 	$L__BB0_50;
	ld.param.u64 	%rd53, [_Z13conv2d_kernelPKdS0_S0_Pdiiiiiiiiiiiiiiii_param_2];
	cvta.to.global.u64 	%rd46, %rd53;
	mul.wide.s32 	%rd47, %r3, 8;
	add.s64 	%rd48, %rd46, %rd47;
	ld.global.f64 	%fd95, [%rd48];
	add.f64 	%fd121, %fd121, %fd95;
$L__BB0_50:
	ld.param.u64 	%rd54, [_Z13conv2d_kernelPKdS0_S0_Pdiiiiiiiiiiiiiiii_param_3];
	cvta.to.global.u64 	%rd49, %rd54;
	mul.wide.s32 	%rd50, %r1, 8;
	add.s64 	%rd51, %rd49, %rd50;
	st.global.f64 	[%rd51], %fd121;
$L__BB0_51:
	ret;

}


// ===== COMPILED SASS (sm_100) =====

	.target	sm_100

	.elftype	@"ET_EXEC"


//--------------------- .note.nv.tkinfo           --------------------------
	.section	.note.nv.tkinfo,"",@"SHT_NOTE"
	.sectionflags	@"SHF_NOTE_NV_TKINFO"
	.tkinfo
        /*0018*/ 	.word	0x00000002
        /*0030*/ 	.string	""
        /*0030*/ 	.string	"ptxas"
        /*0030*/ 	.string	"Cuda compilation tools, release 13.0, V13.0.88"
        /*0030*/ 	.string	"Build cuda_13.0.r13.0/compiler.36424714_0"
        /*0030*/ 	.string	"-arch sm_100 -m 64 "



//--------------------- .note.nv.cuinfo           --------------------------
	.section	.note.nv.cuinfo,"",@"SHT_NOTE"
	.sectionflags	@"SHF_NOTE_NV_CUINFO"
        /*0018*/ 	.short	0x0002
        /*001a*/ 	.short	0x0064
        /*001c*/ 	.short	0x0082
	.zero		2


//--------------------- .nv.info                  --------------------------
	.section	.nv.info,"",@"SHT_CUDA_INFO"
	.align	4


	//----- nvinfo : EIATTR_REGCOUNT
	.align		4
        /*0000*/ 	.byte	0x04, 0x2f
        /*0002*/ 	.short	(.L_1 - .L_0)
	.align		4
.L_0:
        /*0004*/ 	.word	index@(_Z13conv2d_kernelPKdS0_S0_Pdiiiiiiiiiiiiiiii)
        /*0008*/ 	.word	0x00000030


	//----- nvinfo : EIATTR_FRAME_SIZE
	.align		4
.L_1:
        /*000c*/ 	.byte	0x04, 0x11
        /*000e*/ 	.short	(.L_3 - .L_2)
	.align		4
.L_2:
        /*0010*/ 	.word	index@(_Z13conv2d_kernelPKdS0_S0_Pdiiiiiiiiiiiiiiii)
        /*0014*/ 	.word	0x00000000


	//----- nvinfo : EIATTR_MIN_STACK_SIZE
	.align		4
.L_3:
        /*0018*/ 	.byte	0x04, 0x12
        /*001a*/ 	.short	(.L_5 - .L_4)
	.align		4
.L_4:
        /*001c*/ 	.word	index@(_Z13conv2d_kernelPKdS0_S0_Pdiiiiiiiiiiiiiiii)
        /*0020*/ 	.word	0x00000000
.L_5:


//--------------------- .nv.compat                --------------------------
	.section	.nv.compat,"",@"SHT_CUDA_COMPAT_INFO"
	.align	4
        /*0000*/ 	.byte	0x02, 0x09, 0x00, 0x00, 0x02, 0x02, 0x01, 0x00, 0x02, 0x05, 0x05, 0x00, 0x03, 0x07, 0x01, 0x01
        /*0010*/ 	.byte	0x02, 0x03, 0x00, 0x00, 0x02, 0x06, 0x01, 0x00, 0x04, 0x0b, 0x08, 0x00, 0x01, 0x00, 0x00, 0x00
        /*0020*/ 	.byte	0x00, 0x00, 0x00, 0x00


//--------------------- .nv.info._Z13conv2d_kernelPKdS0_S0_Pdiiiiiiiiiiiiiiii --------------------------
	.section	.nv.info._Z13conv2d_kernelPKdS0_S0_Pdiiiiiiiiiiiiiiii,"",@"SHT_CUDA_INFO"
	.sectionflags	@""
	.align	4


	//----- nvinfo : EIATTR_CUDA_API_VERSION
	.align		4
        /*0000*/ 	.byte	0x04, 0x37
        /*0002*/ 	.short	(.L_7 - .L_6)
.L_6:
        /*0004*/ 	.word	0x00000082


	//----- nvinfo : EIATTR_KPARAM_INFO
	.align		4
.L_7:
        /*0008*/ 	.byte	0x04, 0x17
        /*000a*/ 	.short	(.L_9 - .L_8)
.L_8:
        /*000c*/ 	.word	0x00000000
        /*0010*/ 	.short	0x0013
        /*0012*/ 	.short	0x005c
        /*0014*/ 	.byte	0x00, 0xf0, 0x11, 0x00


	//----- nvinfo : EIATTR_KPARAM_INFO
	.align		4
.L_9:
        /*0018*/ 	.byte	0x04, 0x17
        /*001a*/ 	.short	(.L_11 - .L_10)
.L_10:
        /*001c*/ 	.word	0x00000000
        /*0020*/ 	.short	0x0012
        /*0022*/ 	.short	0x0058
        /*0024*/ 	.byte	0x00, 0xf0, 0x11, 0x00


	//----- nvinfo : EIATTR_KPARAM_INFO
	.align		4
.L_11:
        /*0028*/ 	.byte	0x04, 0x17
        /*002a*/ 	.short	(.L_13 - .L_12)
.L_12:
        /*002c*/ 	.word	0x00000000
        /*0030*/ 	.short	0x0011
        /*0032*/ 	.short	0x0054
        /*0034*/ 	.byte	0x00, 0xf0, 0x11, 0x00


	//----- nvinfo : EIATTR_KPARAM_INFO
	.align		4
.L_13:
        /*0038*/ 	.byte	0x04, 0x17
        /*003a*/ 	.short	(.L_15 - .L_14)
.L_14:
        /*003c*/ 	.word	0x00000000
        /*0040*/ 	.short	0x0010
        /*0042*/ 	.short	0x0050
        /*0044*/ 	.byte	0x00, 0xf0, 0x11, 0x00


	//----- nvinfo : EIATTR_KPARAM_INFO
	.align		4
.L_15:
        /*0048*/ 	.byte	0x04, 0x17
        /*004a*/ 	.short	(.L_17 - .L_16)
.L_16:
        /*004c*/ 	.word	0x00000000
        /*0050*/ 	.short	0x000f
        /*0052*/ 	.short	0x004c
        /*0054*/ 	.byte	0x00, 0xf0, 0x11, 0x00


	//----- nvinfo : EIATTR_KPARAM_INFO
	.align		4
.L_17:
        /*0058*/ 	.byte	0x04, 0x17
        /*005a*/ 	.short	(.L_19 - .L_18)
.L_18:
        /*005c*/ 	.word	0x00000000
        /*0060*/ 	.short	0x000e
        /*0062*/ 	.short	0x0048
        /*0064*/ 	.byte	0x00, 0xf0, 0x11, 0x00


	//----- nvinfo : EIATTR_KPARAM_INFO
	.align		4
.L_19:
        /*0068*/ 	.byte	0x04, 0x17
        /*006a*/ 	.short	(.L_21 - .L_20)
.L_20:
        /*006c*/ 	.word	0x00000000
        /*0070*/ 	.short	0x000d
        /*0072*/ 	.short	0x0044
        /*0074*/ 	.byte	0x00, 0xf0, 0x11, 0x00


	//----- nvinfo : EIATTR_KPARAM_INFO
	.align		4
.L_21:
        /*0078*/ 	.byte	0x04, 0x17
        /*007a*/ 	.short	(.L_23 - .L_22)
.L_22:
        /*007c*/ 	.word	0x00000000
        /*0080*/ 	.short	0x000c
        /*0082*/ 	.short	0x0040
        /*0084*/ 	.byte	0x00, 0xf0, 0x11, 0x00


	//----- nvinfo : EIATTR_KPARAM_INFO
	.align		4
.L_23:
        /*0088*/ 	.byte	0x04, 0x17
        /*008a*/ 	.short	(.L_25 - .L_24)
.L_24:
        /*008c*/ 	.word	0x00000000
        /*0090*/ 	.short	0x000b
        /*0092*/ 	.short	0x003c
        /*0094*/ 	.byte	0x00, 0xf0, 0x11, 0x00


	//----- nvinfo : EIATTR_KPARAM_INFO
	.align		4
.L_25:
        /*0098*/ 	.byte	0x04, 0x17
        /*009a*/ 	.short	(.L_27 - .L_26)
.L_26:
        /*009c*/ 	.word	0x00000000
        /*00a0*/ 	.short	0x000a
        /*00a2*/ 	.short	0x0038
        /*00a4*/ 	.byte	0x00, 0xf0, 0x11, 0x00


	//----- nvinfo : EIATTR_KPARAM_INFO
	.align		4
.L_27:
        /*00a8*/ 	.byte	0x04, 0x17
        /*00aa*/ 	.short	(.L_29 - .L_28)
.L_28:
        /*00ac*/ 	.word	0x00000000
        /*00b0*/ 	.short	0x0009
        /*00b2*/ 	.short	0x0034
        /*00b4*/ 	.byte	0x00, 0xf0, 0x11, 0x00


	//----- nvinfo : EIATTR_KPARAM_INFO
	.align		4
.L_29:
        /*00b8*/ 	.byte	0x04, 0x17
        /*00ba*/ 	.short	(.L_31 - .L_30)
.L_30:
        /*00bc*/ 	.word	0x00000000
        /*00c0*/ 	.short	0x0008
        /*00c2*/ 	.short	0x0030
        /*00c4*/ 	.byte	0x00, 0xf0, 0x11, 0x00


	//----- nvinfo : EIATTR_KPARAM_INFO
	.align		4
.L_31:
        /*00c8*/ 	.byte	0x04, 0x17
        /*00ca*/ 	.short	(.L_33 - .L_32)
.L_32:
        /*00cc*/ 	.word	0x00000000
        /*00d0*/ 	.short	0x0007
        /*00d2*/ 	.short	0x002c
        /*00d4*/ 	.byte	0x00, 0xf0, 0x11, 0x00


	//----- nvinfo : EIATTR_KPARAM_INFO
	.align		4
.L_33:
        /*00d8*/ 	.byte	0x04, 0x17
        /*00da*/ 	.short	(.L_35 - .L_34)
.L_34:
        /*00dc*/ 	.word	0x00000000
        /*00e0*/ 	.short	0x0006
        /*00e2*/ 	.short	0x0028
        /*00e4*/ 	.byte	0x00, 0xf0, 0x11, 0x00


	//----- nvinfo : EIATTR_KPARAM_INFO
	.align		4
.L_35:
        /*00e8*/ 	.byte	0x04, 0x17
        /*00ea*/ 	.short	(.L_37 - .L_36)
.L_36:
        /*00ec*/ 	.word	0x00000000
        /*00f0*/ 	.short	0x0005
        /*00f2*/ 	.short	0x0024
        /*00f4*/ 	.byte	0x00, 0xf0, 0x11, 0x00


	//----- nvinfo : EIATTR_KPARAM_INFO
	.align		4
.L_37:
        /*00f8*/ 	.byte	0x04, 0x17
        /*00fa*/ 	.short	(.L_39 - .L_38)
.L_38:
        /*00fc*/ 	.word	0x00000000
        /*0100*/ 	.short	0x0004
        /*0102*/ 	.short	0x0020
        /*0104*/ 	.byte	0x00, 0xf0, 0x11, 0x00


	//----- nvinfo : EIATTR_KPARAM_INFO
	.align		4
.L_39:
        /*0108*/ 	.byte	0x04, 0x17
        /*010a*/ 	.short	(.L_41 - .L_40)
.L_40:
        /*010c*/ 	.word	0x00000000
        /*0110*/ 	.short	0x0003
        /*0112*/ 	.short	0x0018
        /*0114*/ 	.byte	0x00, 0xf5, 0x21, 0x00


	//----- nvinfo : EIATTR_KPARAM_INFO
	.align		4
.L_41:
        /*0118*/ 	.byte	0x04, 0x17
        /*011a*/ 	.short	(.L_43 - .L_42)
.L_42:
        /*011c*/ 	.word	0x00000000
        /*0120*/ 	.short	0x0002
        /*0122*/ 	.short	0x0010
        /*0124*/ 	.byte	0x00, 0xf5, 0x21, 0x00


	//----- nvinfo : EIATTR_KPARAM_INFO
	.align		4
.L_43:
        /*0128*/ 	.byte	0x04, 0x17
        /*012a*/ 	.short	(.L_45 - .L_44)
.L_44:
        /*012c*/ 	.word	0x00000000
        /*0130*/ 	.short	0x0001
        /*0132*/ 	.short	0x0008
        /*0134*/ 	.byte	0x00, 0xf5, 0x21, 0x00


	//----- nvinfo : EIATTR_KPARAM_INFO
	.align		4
.L_45:
        /*0138*/ 	.byte	0x04, 0x17
        /*013a*/ 	.short	(.L_47 - .L_46)
.L_46:
        /*013c*/ 	.word	0x00000000
        /*0140*/ 	.short	0x0000
        /*0142*/ 	.short	0x0000
        /*0144*/ 	.byte	0x00, 0xf5, 0x21, 0x00


	//----- nvinfo : EIATTR_SPARSE_MMA_MASK
	.align		4
.L_47:
        /*0148*/ 	.byte	0x03, 0x50
        /*014a*/ 	.short	0x0000


	//----- nvinfo : EIATTR_MAXREG_COUNT
	.align		4
        /*014c*/ 	.byte	0x03, 0x1b
        /*014e*/ 	.short	0x00ff


	//----- nvinfo : EIATTR_MERCURY_ISA_VERSION
	.align		4
        /*0150*/ 	.byte	0x03, 0x5f
        /*0152*/ 	.short	0x0101


	//----- nvinfo : EIATTR_VRC_CTA_INIT_COUNT
	.align		4
        /*0154*/ 	.byte	0x02, 0x4a
	.zero		1
	.zero		1


	//----- nvinfo : EIATTR_EXIT_INSTR_OFFSETS
	.align		4
        /*0158*/ 	.byte	0x04, 0x1c
        /*015a*/ 	.short	(.L_49 - .L_48)


	//   ....[0]....
.L_48:
        /*015c*/ 	.word	0x000000d0


	//   ....[1]....
        /*0160*/ 	.word	0x00001db0


	//----- nvinfo : EIATTR_CBANK_PARAM_SIZE
	.align		4
.L_49:
        /*0164*/ 	.byte	0x03, 0x19
        /*0166*/ 	.short	0x0060


	//----- nvinfo : EIATTR_PARAM_CBANK
	.align		4
        /*0168*/ 	.byte	0x04, 0x0a
        /*016a*/ 	.short	(.L_51 - .L_50)
	.align		4
.L_50:
        /*016c*/ 	.word	index@(.nv.constant0._Z13conv2d_kernelPKdS0_S0_Pdiiiiiiiiiiiiiiii)
        /*0170*/ 	.short	0x0380
        /*0172*/ 	.short	0x0060


	//----- nvinfo : EIATTR_SW_WAR
	.align		4
.L_51:
        /*0174*/ 	.byte	0x04, 0x36
        /*0176*/ 	.short	(.L_53 - .L_52)
.L_52:
        /*0178*/ 	.word	0x00000008
.L_53:


//--------------------- .nv.callgraph             --------------------------
	.section	.nv.callgraph,"",@"SHT_CUDA_CALLGRAPH"
	.align	4
	.sectionentsize	8
	.align		4
        /*0000*/ 	.word	0x00000000
	.align		4
        /*0004*/ 	.word	0xffffffff
	.align		4
        /*0008*/ 	.word	0x00000000
	.align		4
        /*000c*/ 	.word	0xfffffffe
	.align		4
        /*0010*/ 	.word	0x00000000
	.align		4
        /*0014*/ 	.word	0xfffffffd
	.align		4
        /*0018*/ 	.word	0x00000000
	.align		4
        /*001c*/ 	.word	0xfffffffc


//--------------------- .text._Z13conv2d_kernelPKdS0_S0_Pdiiiiiiiiiiiiiiii --------------------------
	.section	.text._Z13conv2d_kernelPKdS0_S0_Pdiiiiiiiiiiiiiiii,"ax",@progbits
	.align	128
        .global         _Z13conv2d_kernelPKdS0_S0_Pdiiiiiiiiiiiiiiii
        .type           _Z13conv2d_kernelPKdS0_S0_Pdiiiiiiiiiiiiiiii,@function
        .size           _Z13conv2d_kernelPKdS0_S0_Pdiiiiiiiiiiiiiiii,(.L_x_10 - _Z13conv2d_kernelPKdS0_S0_Pdiiiiiiiiiiiiiiii)
        .other          _Z13conv2d_kernelPKdS0_S0_Pdiiiiiiiiiiiiiiii,@"STO_CUDA_ENTRY STV_DEFAULT"
_Z13conv2d_kernelPKdS0_S0_Pdiiiiiiiiiiiiiiii:
.text._Z13conv2d_kernelPKdS0_S0_Pdiiiiiiiiiiiiiiii:
[----:B------:R-:W-:Y:S01]  /*0000*/  LDC R1, c[0x0][0x37c] ;  /* 0x0000df00ff017b82 */ /* 0x000fe20000000800 */
[----:B------:R-:W0:Y:S07]  /*0010*/  S2R R5, SR_TID.X ;  /* 0x0000000000057919 */ /* 0x000e2e0000002100 */
[----:B------:R-:W1:Y:S01]  /*0020*/  LDC R6, c[0x0][0x3b0] ;  /* 0x0000ec00ff067b82 */ /* 0x000e620000000800 */
[----:B------:R-:W1:Y:S07]  /*0030*/  LDCU UR6, c[0x0][0x3a0] ;  /* 0x00007400ff0677ac */ /* 0x000e6e0008000800 */
[----:B------:R-:W2:Y:S08]  /*0040*/  LDC R4, c[0x0][0x3bc] ;  /* 0x0000ef00ff047b82 */ /* 0x000eb00000000800 */
[----:B------:R-:W0:Y:S08]  /*0050*/  S2UR UR4, SR_CTAID.X ;  /* 0x00000000000479c3 */ /* 0x000e300000002500 */
[----:B------:R-:W0:Y:S01]  /*0060*/  LDC R0, c[0x0][0x360] ;  /* 0x0000d800ff007b82 */ /* 0x000e220000000800 */
[----:B-1----:R-:W-:-:S07]  /*0070*/  IMAD R3, R6, UR6, RZ ;  /* 0x0000000606037c24 */ /* 0x002fce000f8e02ff */
[----:B------:R-:W1:Y:S01]  /*0080*/  LDC R11, c[0x0][0x3c0] ;  /* 0x0000f000ff0b7b82 */ /* 0x000e620000000800 */
[----:B--2---:R-:W-:Y:S02]  /*0090*/  IMAD R3, R3, R4, RZ ;  /* 0x0000000403037224 */ /* 0x004fe400078e02ff */
[----:B0-----:R-:W-:Y:S02]  /*00a0*/  IMAD R0, R0, UR4, R5 ;  /* 0x0000000400007c24 */ /* 0x001fe4000f8e0205 */
[----:B-1----:R-:W-:-:S05]  /*00b0*/  IMAD R3, R3, R11, RZ ;  /* 0x0000000b03037224 */ /* 0x002fca00078e02ff */
[----:B------:R-:W-:-:S13]  /*00c0*/  ISETP.GE.AND P0, PT, R0, R3, PT ;  /* 0x000000030000720c */ /* 0x000fda0003f06270 */
[----:B------:R-:W-:Y:S05]  /*00d0*/  @P0 EXIT ;  /* 0x000000000000094d */ /* 0x000fea0003800000 */
[----:B------:R-:W-:Y:S01]  /*00e0*/  IABS R5, R11 ;  /* 0x0000000b00057213 */ /* 0x000fe20000000000 */
[----:B------:R-:W0:Y:S01]  /*00f0*/  LDC R20, c[0x0][0x3a4] ;  /* 0x0000e900ff147b82 */ /* 0x000e220000000800 */
[----:B------:R-:W-:Y:S01]  /*0100*/  IABS R10, R4 ;  /* 0x00000004000a7213 */ /* 0x000fe20000000000 */
[----:B------:R-:W1:Y:S01]  /*0110*/  LDCU.64 UR12, c[0x0][0x358] ;  /* 0x00006b00ff0c77ac */ /* 0x000e620008000a00 */
[----:B------:R-:W2:Y:S01]  /*0120*/  I2F.RP R7, R5 ;  /* 0x0000000500077306 */ /* 0x000ea20000209400 */
[----:B------:R-:W-:-:S07]  /*0130*/  CS2R R26, SRZ ;  /* 0x00000000001a7805 */ /* 0x000fce000001ff00 */
[----:B--2---:R-:W2:Y:S02]  /*0140*/  MUFU.RCP R7, R7 ;  /* 0x0000000700077308 */ /* 0x004ea40000001000 */
[----:B--2---:R-:W-:Y:S01]  /*0150*/  VIADD R2, R7, 0xffffffe ;  /* 0x0ffffffe07027836 */ /* 0x004fe20000000000 */
[----:B------:R-:W-:-:S05]  /*0160*/  LOP3.LUT R7, R0, R11, RZ, 0x3c, !PT ;  /* 0x0000000b00077212 */ /* 0x000fca00078e3cff */
[----:B------:R2:W3:Y:S01]  /*0170*/  F2I.FTZ.U32.TRUNC.NTZ R3, R2 ;  /* 0x0000000200037305 */ /* 0x0004e2000021f000 */
[----:B------:R-:W-:Y:S02]  /*0180*/  ISETP.GE.AND P2, PT, R7, RZ, PT ;  /* 0x000000ff0700720c */ /* 0x000fe40003f46270 */
[----:B------:R-:W-:Y:S01]  /*0190*/  LOP3.LUT R7, RZ, R11, RZ, 0x33, !PT ;  /* 0x0000000bff077212 */ /* 0x000fe200078e33ff */
[----:B--2---:R-:W-:Y:S02]  /*01a0*/  IMAD.MOV.U32 R2, RZ, RZ, RZ ;  /* 0x000000ffff027224 */ /* 0x004fe400078e00ff */
[----:B---3--:R-:W-:-:S04]  /*01b0*/  IMAD.MOV R8, RZ, RZ, -R3 ;  /* 0x000000ffff087224 */ /* 0x008fc800078e0a03 */
[----:B------:R-:W-:Y:S01]  /*01c0*/  IMAD R9, R8, R5, RZ ;  /* 0x0000000508097224 */ /* 0x000fe200078e02ff */
[----:B------:R-:W-:-:S03]  /*01d0*/  IABS R8, R0 ;  /* 0x0000000000087213 */ /* 0x000fc60000000000 */
[----:B------:R-:W-:Y:S02]  /*01e0*/  IMAD.HI.U32 R3, R3, R9, R2 ;  /* 0x0000000903037227 */ /* 0x000fe400078e0002 */
[----:B------:R-:W2:Y:S04]  /*01f0*/  I2F.RP R9, R10 ;  /* 0x0000000a00097306 */ /* 0x000ea80000209400 */
[----:B------:R-:W-:-:S05]  /*0200*/  IMAD.HI.U32 R2, R3, R8, RZ ;  /* 0x0000000803027227 */ /* 0x000fca00078e00ff */
[----:B------:R-:W-:-:S05]  /*0210*/  IADD3 R3, PT, PT, -R2, RZ, RZ ;  /* 0x000000ff02037210 */ /* 0x000fca0007ffe1ff */
[C---:B------:R-:W-:Y:S01]  /*0220*/  IMAD R8, R5.reuse, R3, R8 ;  /* 0x0000000305087224 */ /* 0x040fe200078e0208 */
[----:B--2---:R-:W2:Y:S01]  /*0230*/  MUFU.RCP R9, R9 ;  /* 0x0000000900097308 */ /* 0x004ea20000001000 */
[----:B------:R-:W3:Y:S03]  /*0240*/  LDC R3, c[0x0][0x3dc] ;  /* 0x0000f700ff037b82 */ /* 0x000ee60000000800 */
[----:B------:R-:W-:-:S13]  /*0250*/  ISETP.GT.U32.AND P1, PT, R5, R8, PT ;  /* 0x000000080500720c */ /* 0x000fda0003f24070 */
[----:B------:R-:W-:Y:S02]  /*0260*/  @!P1 IMAD.IADD R8, R8, 0x1, -R5 ;  /* 0x0000000108089824 */ /* 0x000fe400078e0a05 */
[----:B--2---:R-:W-:Y:S02]  /*0270*/  VIADD R13, R9, 0xffffffe ;  /* 0x0ffffffe090d7836 */ /* 0x004fe40000000000 */
[----:B------:R-:W-:Y:S01]  /*0280*/  @!P1 VIADD R2, R2, 0x1 ;  /* 0x0000000102029836 */ /* 0x000fe20000000000 */
[----:B------:R-:W-:Y:S02]  /*0290*/  ISETP.GE.U32.AND P0, PT, R8, R5, PT ;  /* 0x000000050800720c */ /* 0x000fe40003f06070 */
[----:B------:R-:W-:Y:S01]  /*02a0*/  ISETP.NE.AND P1, PT, R11, RZ, PT ;  /* 0x000000ff0b00720c */ /* 0x000fe20003f25270 */
[----:B------:R-:W2:Y:S01]  /*02b0*/  F2I.FTZ.U32.TRUNC.NTZ R13, R13 ;  /* 0x0000000d000d7305 */ /* 0x000ea2000021f000 */
[----:B---3--:R-:W-:-:S09]  /*02c0*/  IABS R14, R3 ;  /* 0x00000003000e7213 */ /* 0x008fd20000000000 */
[----:B------:R-:W-:-:S05]  /*02d0*/  @P0 IADD3 R2, PT, PT, R2, 0x1, RZ ;  /* 0x0000000102020810 */ /* 0x000fca0007ffe0ff */
[----:B------:R-:W-:Y:S02]  /*02e0*/  IMAD.MOV.U32 R12, RZ, RZ, R2 ;  /* 0x000000ffff0c7224 */ /* 0x000fe400078e0002 */
[----:B--2---:R-:W-:Y:S02]  /*02f0*/  IMAD.MOV R9, RZ, RZ, -R13 ;  /* 0x000000ffff097224 */ /* 0x004fe400078e0a0d */
[----:B------:R-:W-:Y:S01]  /*0300*/  IMAD.MOV.U32 R2, RZ, RZ, R14 ;  /* 0x000000ffff027224 */ /* 0x000fe200078e000e */
[----:B------:R-:W-:Y:S01]  /*0310*/  @!P2 IADD3 R12, PT, PT, -R12, RZ, RZ ;  /* 0x000000ff0c0ca210 */ /* 0x000fe20007ffe1ff */
[----:B------:R-:W-:Y:S01]  /*0320*/  IMAD.MOV.U32 R11, RZ, RZ, R9 ;  /* 0x000000ffff0b7224 */ /* 0x000fe200078e0009 */
[----:B------:R-:W-:Y:S01]  /*0330*/  IABS R14, R6 ;  /* 0x00000006000e7213 */ /* 0x000fe20000000000 */
[----:B------:R-:W2:Y:S01]  /*0340*/  I2F.RP R18, R2 ;  /* 0x0000000200127306 */ /* 0x000ea20000209400 */
[----:B------:R-:W-:Y:S01]  /*0350*/  SEL R9, R7, R12, !P1 ;  /* 0x0000000c07097207 */ /* 0x000fe20004800000 */
[----:B------:R-:W-:-:S02]  /*0360*/  IMAD R11, R11, R10, RZ ;  /* 0x0000000a0b0b7224 */ /* 0x000fc400078e02ff */
[----:B------:R-:W-:Y:S01]  /*0370*/  IMAD.MOV.U32 R12, RZ, RZ, RZ ;  /* 0x000000ffff0c7224 */ /* 0x000fe200078e00ff */
[----:B------:R-:W-:-:S03]  /*0380*/  IABS R15, R9 ;  /* 0x00000009000f7213 */ /* 0x000fc60000000000 */
[----:B------:R-:W-:-:S04]  /*0390*/  IMAD.HI.U32 R12, R13, R11, R12 ;  /* 0x0000000b0d0c7227 */ /* 0x000fc800078e000c */
[----:B------:R-:W-:Y:S02]  /*03a0*/  IMAD.MOV.U32 R11, RZ, RZ, R14 ;  /* 0x000000ffff0b7224 */ /* 0x000fe400078e000e */
[----:B------:R-:W-:Y:S01]  /*03b0*/  IMAD.HI.U32 R17, R12, R15, RZ ;  /* 0x0000000f0c117227 */ /* 0x000fe200078e00ff */
[----:B--2---:R-:W2:Y:S04]  /*03c0*/  MUFU.RCP R18, R18 ;  /* 0x0000001200127308 */ /* 0x004ea80000001000 */
[----:B------:R-:W-:-:S04]  /*03d0*/  IADD3 R12, PT, PT, -R17, RZ, RZ ;  /* 0x000000ff110c7210 */ /* 0x000fc80007ffe1ff */
[----:B------:R-:W3:Y:S01]  /*03e0*/  I2F.RP R16, R11 ;  /* 0x0000000b00107306 */ /* 0x000ee20000209400 */
[----:B------:R-:W-:-:S05]  /*03f0*/  IMAD R15, R10, R12, R15 ;  /* 0x0000000c0a0f7224 */ /* 0x000fca00078e020f */
[----:B------:R-:W-:Y:S01]  /*0400*/  ISETP.GT.U32.AND P2, PT, R10, R15, PT ;  /* 0x0000000f0a00720c */ /* 0x000fe20003f44070 */
[----:B--2---:R-:W-:-:S04]  /*0410*/  VIADD R12, R18, 0xffffffe ;  /* 0x0ffffffe120c7836 */ /* 0x004fc80000000000 */
[----:B------:R2:W4:Y:S08]  /*0420*/  F2I.FTZ.U32.TRUNC.NTZ R13, R12 ;  /* 0x0000000c000d7305 */ /* 0x000530000021f000 */
[----:B------:R-:W-:Y:S01]  /*0430*/  @!P2 IMAD.IADD R15, R15, 0x1, -R10 ;  /* 0x000000010f0fa824 */ /* 0x000fe200078e0a0a */
[----:B------:R-:W-:Y:S01]  /*0440*/  @!P2 IADD3 R17, PT, PT, R17, 0x1, RZ ;  /* 0x000000011111a810 */ /* 0x000fe20007ffe0ff */
[----:B---3--:R-:W3:Y:S01]  /*0450*/  MUFU.RCP R16, R16 ;  /* 0x0000001000107308 */ /* 0x008ee20000001000 */
[----:B------:R-:W-:Y:S01]  /*0460*/  ISETP.NE.AND P2, PT, R4, RZ, PT ;  /* 0x000000ff0400720c */ /* 0x000fe20003f45270 */
[----:B--2---:R-:W-:Y:S01]  /*0470*/  IMAD.MOV.U32 R12, RZ, RZ, RZ ;  /* 0x000000ffff0c7224 */ /* 0x004fe200078e00ff */
[----:B------:R-:W-:-:S02]  /*0480*/  ISETP.GE.U32.AND P0, PT, R15, R10, PT ;  /* 0x0000000a0f00720c */ /* 0x000fc40003f06070 */
[----:B------:R-:W-:Y:S01]  /*0490*/  LOP3.LUT R10, R9, R4, RZ, 0x3c, !PT ;  /* 0x00000004090a7212 */ /* 0x000fe200078e3cff */
[----:B----4-:R-:W-:-:S03]  /*04a0*/  IMAD.MOV R19, RZ, RZ, -R13 ;  /* 0x000000ffff137224 */ /* 0x010fc600078e0a0d */
[----:B------:R-:W-:Y:S01]  /*04b0*/  ISETP.GE.AND P3, PT, R10, RZ, PT ;  /* 0x000000ff0a00720c */ /* 0x000fe20003f66270 */
[----:B------:R-:W-:-:S04]  /*04c0*/  IMAD R19, R19, R2, RZ ;  /* 0x0000000213137224 */ /* 0x000fc800078e02ff */
[----:B------:R-:W-:-:S04]  /*04d0*/  IMAD.HI.U32 R12, R13, R19, R12 ;  /* 0x000000130d0c7227 */ /* 0x000fc800078e000c */
[----:B---3--:R-:W-:Y:S02]  /*04e0*/  VIADD R14, R16, 0xffffffe ;  /* 0x0ffffffe100e7836 */ /* 0x008fe40000000000 */
[----:B------:R-:W-:Y:S02]  /*04f0*/  @P0 VIADD R17, R17, 0x1 ;  /* 0x0000000111110836 */ /* 0x000fe40000000000 */
[----:B------:R0:W2:Y:S03]  /*0500*/  F2I.FTZ.U32.TRUNC.NTZ R15, R14 ;  /* 0x0000000e000f7305 */ /* 0x0000a6000021f000 */
[----:B------:R-:W-:Y:S02]  /*0510*/  @!P3 IADD3 R17, PT, PT, -R17, RZ, RZ ;  /* 0x000000ff1111b210 */ /* 0x000fe40007ffe1ff */
[----:B------:R-:W-:Y:S02]  /*0520*/  @!P2 LOP3.LUT R17, RZ, R4, RZ, 0x33, !PT ;  /* 0x00000004ff11a212 */ /* 0x000fe400078e33ff */
[----:B0-----:R-:W-:-:S05]  /*0530*/  IABS R14, R20 ;  /* 0x00000014000e7213 */ /* 0x001fca0000000000 */
[----:B------:R-:W-:Y:S02]  /*0540*/  IMAD.MOV.U32 R19, RZ, RZ, R14 ;  /* 0x000000ffff137224 */ /* 0x000fe400078e000e */
[----:B--2---:R-:W-:Y:S02]  /*0550*/  IMAD.MOV R10, RZ, RZ, -R15 ;  /* 0x000000ffff0a7224 */ /* 0x004fe400078e0a0f */
[----:B------:R-:W-:Y:S02]  /*0560*/  IMAD.MOV.U32 R14, RZ, RZ, RZ ;  /* 0x000000ffff0e7224 */ /* 0x000fe400078e00ff */
[----:B------:R-:W-:Y:S01]  /*0570*/  IMAD R13, R10, R11, RZ ;  /* 0x0000000b0a0d7224 */ /* 0x000fe200078e02ff */
[----:B------:R-:W-:-:S03]  /*0580*/  IABS R10, R17 ;  /* 0x00000011000a7213 */ /* 0x000fc60000000000 */
[----:B------:R-:W-:-:S04]  /*0590*/  IMAD.HI.U32 R14, R15, R13, R14 ;  /* 0x0000000d0f0e7227 */ /* 0x000fc800078e000e */
[----:B------:R-:W-:-:S04]  /*05a0*/  IMAD.HI.U32 R13, R12, R19, RZ ;  /* 0x000000130c0d7227 */ /* 0x000fc800078e00ff */
[----:B------:R-:W-:Y:S01]  /*05b0*/  IMAD.HI.U32 R14, R14, R10, RZ ;  /* 0x0000000a0e0e7227 */ /* 0x000fe200078e00ff */
[----:B------:R-:W-:-:S03]  /*05c0*/  IADD3 R15, PT, PT, -R13, RZ, RZ ;  /* 0x000000ff0d0f7210 */ /* 0x000fc60007ffe1ff */
[----:B------:R-:W-:Y:S02]  /*05d0*/  IMAD.MOV R16, RZ, RZ, -R14 ;  /* 0x000000ffff107224 */ /* 0x000fe400078e0a0e */
[----:B------:R-:W-:Y:S02]  /*05e0*/  IMAD R15, R2, R15, R19 ;  /* 0x0000000f020f7224 */ /* 0x000fe400078e0213 */
[C---:B------:R-:W-:Y:S02]  /*05f0*/  IMAD R10, R11.reuse, R16, R10 ;  /* 0x000000100b0a7224 */ /* 0x040fe400078e020a */
[----:B------:R-:W-:Y:S01]  /*0600*/  IMAD.HI.U32 R12, R12, R11, RZ ;  /* 0x0000000b0c0c7227 */ /* 0x000fe200078e00ff */
[----:B------:R-:W-:Y:S02]  /*0610*/  ISETP.GT.U32.AND P3, PT, R2, R15, PT ;  /* 0x0000000f0200720c */ /* 0x000fe40003f64070 */
[----:B------:R-:W-:Y:S01]  /*0620*/  ISETP.GT.U32.AND P0, PT, R11, R10, PT ;  /* 0x0000000a0b00720c */ /* 0x000fe20003f04070 */
[----:B------:R-:W-:-:S04]  /*0630*/  IMAD.MOV R19, RZ, RZ, -R12 ;  /* 0x000000ffff137224 */ /* 0x000fc800078e0a0c */
[----:B------:R-:W-:-:S05]  /*0640*/  IMAD R19, R2, R19, R11 ;  /* 0x0000001302137224 */ /* 0x000fca00078e020b */
[----:B------:R-:W-:Y:S01]  /*0650*/  ISETP.GT.U32.AND P5, PT, R2, R19, PT ;  /* 0x000000130200720c */ /* 0x000fe20003fa4070 */
[----:B------:R-:W-:Y:S02]  /*0660*/  @!P3 IMAD.IADD R15, R15, 0x1, -R2 ;  /* 0x000000010f0fb824 */ /* 0x000fe400078e0a02 */
[-C--:B------:R-:W-:Y:S01]  /*0670*/  @!P0 IADD3 R10, PT, PT, R10, -R11.reuse, RZ ;  /* 0x8000000b0a0a8210 */ /* 0x080fe20007ffe0ff */
[----:B------:R-:W-:Y:S02]  /*0680*/  @!P0 VIADD R14, R14, 0x1 ;  /* 0x000000010e0e8836 */ /* 0x000fe40000000000 */
[----:B------:R-:W-:Y:S01]  /*0690*/  ISETP.GE.U32.AND P2, PT, R15, R2, PT ;  /* 0x000000020f00720c */ /* 0x000fe20003f46070 */
[----:B------:R-:W-:Y:S01]  /*06a0*/  @!P3 VIADD R13, R13, 0x1 ;  /* 0x000000010d0db836 */ /* 0x000fe20000000000 */
[----:B------:R-:W-:Y:S01]  /*06b0*/  ISETP.GE.U32.AND P6, PT, R10, R11, PT ;  /* 0x0000000b0a00720c */ /* 0x000fe20003fc6070 */
[----:B------:R-:W-:Y:S01]  /*06c0*/  IMAD.MOV R11, RZ, RZ, -R17 ;  /* 0x000000ffff0b7224 */ /* 0x000fe200078e0a11 */
[----:B------:R-:W-:-:S03]  /*06d0*/  LOP3.LUT R10, R17, R6, RZ, 0x3c, !PT ;  /* 0x00000006110a7212 */ /* 0x000fc600078e3cff */
[----:B------:R-:W-:Y:S01]  /*06e0*/  @!P5 IMAD.IADD R19, R19, 0x1, -R2 ;  /* 0x000000011313d824 */ /* 0x000fe200078e0a02 */
[----:B------:R-:W-:Y:S01]  /*06f0*/  ISETP.GE.AND P4, PT, R10, RZ, PT ;  /* 0x000000ff0a00720c */ /* 0x000fe20003f86270 */
[----:B------:R-:W-:Y:S01]  /*0700*/  @!P5 VIADD R12, R12, 0x1 ;  /* 0x000000010c0cd836 */ /* 0x000fe20000000000 */
[----:B------:R-:W-:Y:S01]  /*0710*/  LOP3.LUT R10, R20, R3, RZ, 0x3c, !PT ;  /* 0x00000003140a7212 */ /* 0x000fe200078e3cff */
[----:B------:R-:W-:Y:S01]  /*0720*/  IMAD R15, R4, R11, R9 ;  /* 0x0000000b040f7224 */ /* 0x000fe200078e0209 */
[----:B------:R-:W-:Y:S02]  /*0730*/  ISETP.GE.U32.AND P3, PT, R19, R2, PT ;  /* 0x000000021300720c */ /* 0x000fe40003f66070 */
[----:B------:R-:W-:Y:S01]  /*0740*/  ISETP.GE.AND P0, PT, R10, RZ, PT ;  /* 0x000000ff0a00720c */ /* 0x000fe20003f06270 */
[----:B------:R-:W-:Y:S01]  /*0750*/  @P6 VIADD R14, R14, 0x1 ;  /* 0x000000010e0e6836 */ /* 0x000fe20000000000 */
[----:B------:R-:W-:Y:S02]  /*0760*/  @P2 IADD3 R13, PT, PT, R13, 0x1, RZ ;  /* 0x000000010d0d2810 */ /* 0x000fe40007ffe0ff */
[C---:B------:R-:W-:Y:S01]  /*0770*/  LOP3.LUT R10, R6.reuse, R3, RZ, 0x3c, !PT ;  /* 0x00000003060a7212 */ /* 0x040fe200078e3cff */
[----:B------:R-:W-:Y:S01]  /*0780*/  IMAD.MOV.U32 R2, RZ, RZ, R14 ;  /* 0x000000ffff027224 */ /* 0x000fe200078e000e */
[----:B------:R-:W-:-:S02]  /*0790*/  ISETP.NE.AND P2, PT, R6, RZ, PT ;  /* 0x000000ff0600720c */ /* 0x000fc40003f45270 */
[----:B------:R-:W-:Y:S02]  /*07a0*/  ISETP.GE.AND P6, PT, R10, RZ, PT ;  /* 0x000000ff0a00720c */ /* 0x000fe40003fc6270 */
[----:B------:R-:W-:Y:S01]  /*07b0*/  @!P4 IADD3 R2, PT, PT, -R2, RZ, RZ ;  /* 0x000000ff0202c210 */ /* 0x000fe20007ffe1ff */
[----:B------:R-:W-:Y:S01]  /*07c0*/  @P3 VIADD R12, R12, 0x1 ;  /* 0x000000010c0c3836 */ /* 0x000fe20000000000 */
[----:B------:R-:W-:Y:S01]  /*07d0*/  ISETP.NE.AND P4, PT, R3, RZ, PT ;  /* 0x000000ff0300720c */ /* 0x000fe20003f85270 */
[----:B------:R-:W-:Y:S01]  /*07e0*/  @!P0 IMAD.MOV R13, RZ, RZ, -R13 ;  /* 0x000000ffff0d8224 */ /* 0x000fe200078e0a0d */
[----:B------:R-:W-:-:S04]  /*07f0*/  LOP3.LUT R10, RZ, R3, RZ, 0x33, !PT ;  /* 0x00000003ff0a7212 */ /* 0x000fc800078e33ff */
[----:B------:R-:W-:Y:S02]  /*0800*/  SEL R3, R10, R13, !P4 ;  /* 0x0000000d0a037207 */ /* 0x000fe40006000000 */
[----:B------:R-:W-:Y:S01]  /*0810*/  @!P2 LOP3.LUT R2, RZ, R6, RZ, 0x33, !PT ;  /* 0x00000006ff02a212 */ /* 0x000fe200078e33ff */
[----:B------:R-:W-:Y:S01]  /*0820*/  @!P6 IMAD.MOV R12, RZ, RZ, -R12 ;  /* 0x000000ffff0ce224 */ /* 0x000fe200078e0a0c */
[----:B------:R-:W-:Y:S02]  /*0830*/  ISETP.GE.AND P0, PT, R3, 0x1, PT ;  /* 0x000000010300780c */ /* 0x000fe40003f06270 */
[----:B------:R-:W-:-:S05]  /*0840*/  IADD3 R13, PT, PT, -R2, RZ, RZ ;  /* 0x000000ff020d7210 */ /* 0x000fca0007ffe1ff */
[----:B------:R-:W-:Y:S01]  /*0850*/  IMAD R4, R6, R13, R17 ;  /* 0x0000000d06047224 */ /* 0x000fe200078e0211 */
[----:B------:R-:W-:-:S05]  /*0860*/  SEL R17, R10, R12, !P4 ;  /* 0x0000000c0a117207 */ /* 0x000fca0006000000 */
[----:B-1----:R-:W-:Y:S05]  /*0870*/  @!P0 BRA `(.L_x_0) ;  /* 0x0000001400208947 */ /* 0x002fea0003800000 */
[-C--:B------:R-:W-:Y:S01]  /*0880*/  IABS R9, R17.reuse ;  /* 0x0000001100097213 */ /* 0x080fe20000000000 */
[----:B------:R-:W0:Y:S01]  /*0890*/  LDCU UR4, c[0x0][0x3b4] ;  /* 0x00007680ff0477ac */ /* 0x000e220008000800 */
[----:B------:R-:W-:Y:S02]  /*08a0*/  IABS R14, R4 ;  /* 0x00000004000e7213 */ /* 0x000fe40000000000 */
[----:B------:R-:W1:Y:S01]  /*08b0*/  I2F.RP R6, R9 ;  /* 0x0000000900067306 */ /* 0x000e620000209400 */
[----:B------:R-:W-:Y:S01]  /*08c0*/  IABS R16, R17 ;  /* 0x0000001100107213 */ /* 0x000fe20000000000 */
[----:B------:R-:W0:Y:S01]  /*08d0*/  LDCU UR5, c[0x0][0x3b8] ;  /* 0x00007700ff0577ac */ /* 0x000e220008000800 */
[----:B------:R-:W-:Y:S02]  /*08e0*/  ISETP.GE.AND P3, PT, R0, RZ, PT ;  /* 0x000000ff0000720c */ /* 0x000fe40003f66270 */
[-C--:B------:R-:W-:Y:S01]  /*08f0*/  ISETP.GT.U32.AND P5, PT, R5, R8.reuse, PT ;  /* 0x000000080500720c */ /* 0x080fe20003fa4070 */
[----:B------:R-:W2:Y:S01]  /*0900*/  LDCU UR7, c[0x0][0x3cc] ;  /* 0x00007980ff0777ac */ /* 0x000ea20008000800 */
[----:B------:R-:W-:Y:S01]  /*0910*/  IADD3 R5, PT, PT, R8, -R5, RZ ;  /* 0x8000000508057210 */ /* 0x000fe20007ffe0ff */
[----:B------:R-:W3:Y:S03]  /*0920*/  LDCU UR8, c[0x0][0x3d0] ;  /* 0x00007a00ff0877ac */ /* 0x000ee60008000800 */
[----:B------:R-:W-:Y:S01]  /*0930*/  SEL R8, R5, R8, !P5 ;  /* 0x0000000805087207 */ /* 0x000fe20006800000 */
[----:B-1----:R-:W1:Y:S04]  /*0940*/  MUFU.RCP R6, R6 ;  /* 0x0000000600067308 */ /* 0x002e680000001000 */
[----:B------:R-:W-:Y:S01]  /*0950*/  @!P3 IMAD.MOV R8, RZ, RZ, -R8 ;  /* 0x000000ffff08b224 */ /* 0x000fe200078e0a08 */
[----:B0-----:R-:W-:-:S04]  /*0960*/  UISETP.LT.AND UP0, UPT, UR4, UR5, UPT ;  /* 0x000000050400728c */ /* 0x001fc8000bf01270 */
[----:B------:R-:W-:Y:S01]  /*0970*/  SEL R7, R7, R8, !P1 ;  /* 0x0000000807077207 */ /* 0x000fe20004800000 */
[----:B------:R-:W-:-:S04]  /*0980*/  USEL UR4, UR4, UR5, UP0 ;  /* 0x0000000504047287 */ /* 0x000fc80008000000 */
[----:B------:R-:W-:Y:S01]  /*0990*/  UISETP.GE.AND UP0, UPT, UR4, 0x1, UPT ;  /* 0x000000010400788c */ /* 0x000fe2000bf06270 */
[----:B-1----:R-:W-:Y:S01]  /*09a0*/  VIADD R10, R6, 0xffffffe ;  /* 0x0ffffffe060a7836 */ /* 0x002fe20000000000 */
[----:B------:R-:W-:Y:S01]  /*09b0*/  IADD3 R6, PT, PT, RZ, -R16, RZ ;  /* 0x80000010ff067210 */ /* 0x000fe20007ffe0ff */
[----:B---3--:R-:W-:Y:S02]  /*09c0*/  IMAD R16, R7, UR8, RZ ;  /* 0x0000000807107c24 */ /* 0x008fe4000f8e02ff */
[----:B------:R0:W1:Y:S02]  /*09d0*/  F2I.FTZ.U32.TRUNC.NTZ R11, R10 ;  /* 0x0000000a000b7305 */ /* 0x000064000021f000 */
[----:B0-----:R-:W-:Y:S01]  /*09e0*/  IMAD.MOV.U32 R10, RZ, RZ, RZ ;  /* 0x000000ffff0a7224 */ /* 0x001fe200078e00ff */
[----:B-1----:R-:W-:-:S05]  /*09f0*/  IADD3 R12, PT, PT, RZ, -R11, RZ ;  /* 0x8000000bff0c7210 */ /* 0x002fca0007ffe0ff */
[----:B------:R-:W-:Y:S02]  /*0a00*/  IMAD R13, R12, R9, RZ ;  /* 0x000000090c0d7224 */ /* 0x000fe400078e02ff */
[----:B------:R-:W-:Y:S02]  /*0a10*/  IMAD.MOV.U32 R12, RZ, RZ, R14 ;  /* 0x000000ffff0c7224 */ /* 0x000fe400078e000e */
[----:B------:R-:W-:-:S06]  /*0a20*/  IMAD.HI.U32 R11, R11, R13, R10 ;  /* 0x0000000d0b0b7227 */ /* 0x000fcc00078e000a */
[----:B------:R-:W-:-:S04]  /*0a30*/  IMAD.HI.U32 R11, R11, R12, RZ ;  /* 0x0000000c0b0b7227 */ /* 0x000fc800078e00ff */
[----:B------:R-:W-:-:S05]  /*0a40*/  IMAD R6, R11, R6, R12 ;  /* 0x000000060b067224 */ /* 0x000fca00078e020c */
[----:B------:R-:W-:-:S13]  /*0a50*/  ISETP.GT.U32.AND P4, PT, R9, R6, PT ;  /* 0x000000060900720c */ /* 0x000fda0003f84070 */
[----:B------:R-:W-:Y:S02]  /*0a60*/  @!P4 IMAD.IADD R6, R6, 0x1, -R9 ;  /* 0x000000010606c824 */ /* 0x000fe400078e0a09 */
[----:B------:R-:W-:Y:S01]  /*0a70*/  @!P4 VIADD R11, R11, 0x1 ;  /* 0x000000010b0bc836 */ /* 0x000fe20000000000 */
[----:B------:R-:W-:Y:S02]  /*0a80*/  ISETP.NE.AND P4, PT, R17, RZ, PT ;  /* 0x000000ff1100720c */ /* 0x000fe40003f85270 */
[----:B------:R-:W-:Y:S02]  /*0a90*/  ISETP.GE.U32.AND P0, PT, R6, R9, PT ;  /* 0x000000090600720c */ /* 0x000fe40003f06070 */
[----:B------:R-:W2:Y:S01]  /*0aa0*/  LDC R6, c[0x0][0x3c4] ;  /* 0x0000f100ff067b82 */ /* 0x000ea20000000800 */
[----:B------:R-:W-:-:S04]  /*0ab0*/  LOP3.LUT R9, R4, R17, RZ, 0x3c, !PT ;  /* 0x0000001104097212 */ /* 0x000fc800078e3cff */
[----:B------:R-:W-:-:S06]  /*0ac0*/  ISETP.GE.AND P2, PT, R9, RZ, PT ;  /* 0x000000ff0900720c */ /* 0x000fcc0003f46270 */
[----:B------:R-:W-:Y:S01]  /*0ad0*/  @P0 VIADD R11, R11, 0x1 ;  /* 0x000000010b0b0836 */ /* 0x000fe20000000000 */
[----:B------:R-:W-:-:S04]  /*0ae0*/  ISETP.GE.AND P0, PT, R2, UR6, PT ;  /* 0x0000000602007c0c */ /* 0x000fc8000bf06270 */
[----:B------:R-:W-:Y:S02]  /*0af0*/  ISETP.LT.OR P0, PT, R2, RZ, P0 ;  /* 0x000000ff0200720c */ /* 0x000fe40000701670 */
[----:B------:R-:W-:Y:S02]  /*0b00*/  @!P2 IADD3 R11, PT, PT, -R11, RZ, RZ ;  /* 0x000000ff0b0ba210 */ /* 0x000fe40007ffe1ff */
[----:B------:R-:W-:Y:S01]  /*0b10*/  @!P4 LOP3.LUT R11, RZ, R17, RZ, 0x33, !PT ;  /* 0x00000011ff0bc212 */ /* 0x000fe200078e33ff */
[----:B--2---:R-:W-:Y:S01]  /*0b20*/  IMAD R6, R15, UR7, -R6 ;  /* 0x000000070f067c24 */ /* 0x004fe2000f8e0a06 */
[----:B------:R-:W-:Y:S07]  /*0b30*/  BRA.U !UP0, `(.L_x_0) ;  /* 0x0000001108707547 */ /* 0x000fee000b800000 */
[----:B------:R-:W0:Y:S01]  /*0b40*/  LDC R15, c[0x0][0x3d8] ;  /* 0x0000f600ff0f7b82 */ /* 0x000e220000000800 */
[----:B------:R-:W1:Y:S01]  /*0b50*/  LDCU UR4, c[0x0][0x3c8] ;  /* 0x00007900ff0477ac */ /* 0x000e620008000800 */
[----:B------:R-:W-:Y:S01]  /*0b60*/  IMAD R7, R3, R11, RZ ;  /* 0x0000000b03077224 */ /* 0x000fe200078e02ff */
[----:B------:R-:W-:Y:S01]  /*0b70*/  CS2R R26, SRZ ;  /* 0x00000000001a7805 */ /* 0x000fe2000001ff00 */
[----:B------:R-:W2:Y:S01]  /*0b80*/  LDCU.64 UR8, c[0x0][0x388] ;  /* 0x00007100ff0877ac */ /* 0x000ea20008000a00 */
[C---:B-1----:R-:W-:Y:S01]  /*0b90*/  IADD3 R9, PT, PT, R16.reuse, -UR4, RZ ;  /* 0x8000000410097c10 */ /* 0x042fe2000fffe0ff */
[----:B--2---:R-:W-:Y:S01]  /*0ba0*/  UIADD3 UR8, UP0, UPT, UR8, 0x20, URZ ;  /* 0x0000002008087890 */ /* 0x004fe2000ff1e0ff */
[C-C-:B0-----:R-:W-:Y:S01]  /*0bb0*/  IMAD R10, R15.reuse, 0x7, R16.reuse ;  /* 0x000000070f0a7824 */ /* 0x141fe200078e0210 */
[----:B------:R-:W-:Y:S01]  /*0bc0*/  IADD3 R8, PT, PT, R16, -UR4, R15 ;  /* 0x8000000410087c10 */ /* 0x000fe2000fffe00f */
[C-C-:B------:R-:W-:Y:S01]  /*0bd0*/  IMAD R11, R15.reuse, 0x6, R16.reuse ;  /* 0x000000060f0b7824 */ /* 0x140fe200078e0210 */
[----:B------:R-:W-:Y:S01]  /*0be0*/  UIADD3.X UR9, UPT, UPT, URZ, UR9, URZ, UP0, !UPT ;  /* 0x00000009ff097290 */ /* 0x000fe200087fe4ff */
[----:B------:R-:W-:-:S02]  /*0bf0*/  IMAD R12, R15, 0x5, R16 ;  /* 0x000000050f0c7824 */ /* 0x000fc400078e0210 */
[C-C-:B------:R-:W-:Y:S02]  /*0c00*/  IMAD R13, R15.reuse, 0x2, R16.reuse ;  /* 0x000000020f0d7824 */ /* 0x140fe400078e0210 */
[C-C-:B------:R-:W-:Y:S01]  /*0c10*/  IMAD R14, R15.reuse, 0x3, R16.reuse ;  /* 0x000000030f0e7824 */ /* 0x140fe200078e0210 */
[----:B------:R-:W-:Y:S01]  /*0c20*/  IADD3 R12, PT, PT, R12, -UR4, RZ ;  /* 0x800000040c0c7c10 */ /* 0x000fe2000fffe0ff */
[----:B------:R-:W-:Y:S02]  /*0c30*/  IMAD R15, R15, 0x4, R16 ;  /* 0x000000040f0f7824 */ /* 0x000fe400078e0210 */
[----:B------:R-:W-:Y:S02]  /*0c40*/  VIADD R10, R10, -UR4 ;  /* 0x800000040a0a7c36 */ /* 0x000fe40008000000 */
[----:B------:R-:W-:Y:S01]  /*0c50*/  VIADD R11, R11, -UR4 ;  /* 0x800000040b0b7c36 */ /* 0x000fe20008000000 */
[----:B------:R-:W-:Y:S01]  /*0c60*/  IADD3 R15, PT, PT, R15, -UR4, RZ ;  /* 0x800000040f0f7c10 */ /* 0x000fe2000fffe0ff */
[----:B------:R-:W-:-:S02]  /*0c70*/  VIADD R13, R13, -UR4 ;  /* 0x800000040d0d7c36 */ /* 0x000fc40008000000 */
[----:B------:R-:W-:Y:S01]  /*0c80*/  VIADD R14, R14, -UR4 ;  /* 0x800000040e0e7c36 */ /* 0x000fe20008000000 */
[----:B------:R-:W-:-:S06]  /*0c90*/  UMOV UR4, URZ ;  /* 0x000000ff00047c82 */ /* 0x000fcc0008000000 */
.L_x_7:
[----:B------:R-:W0:Y:S01]  /*0ca0*/  LDCU UR5, c[0x0][0x3a4] ;  /* 0x00007480ff0577ac */ /* 0x000e220008000800 */
[----:B------:R-:W-:-:S05]  /*0cb0*/  VIADD R5, R7, UR4 ;  /* 0x0000000407057c36 */ /* 0x000fca0008000000 */
[----:B0-----:R-:W-:Y:S01]  /*0cc0*/  ISETP.GE.AND P1, PT, R5, UR5, PT ;  /* 0x0000000505007c0c */ /* 0x001fe2000bf26270 */
[----:B------:R-:W-:-:S03]  /*0cd0*/  UMOV UR5, URZ ;  /* 0x000000ff00057c82 */ /* 0x000fc60008000000 */
[----:B------:R-:W-:-:S04]  /*0ce0*/  ISETP.LT.OR P1, PT, R5, RZ, P1 ;  /* 0x000000ff0500720c */ /* 0x000fc80000f21670 */
[----:B------:R-:W-:-:S13]  /*0cf0*/  PLOP3.LUT P1, PT, P0, P1, PT, 0xf8, 0x8f ;  /* 0x00000000008f781c */ /* 0x000fda0000723f70 */
.L_x_6:
[----:B------:R-:W0:Y:S01]  /*0d00*/  LDC R41, c[0x0][0x3d4] ;  /* 0x0000f500ff297b82 */ /* 0x000e220000000800 */
[----:B------:R-:W1:Y:S01]  /*0d10*/  LDCU UR6, c[0x0][0x3b8] ;  /* 0x00007700ff0677ac */ /* 0x000e620008000800 */
[----:B------:R-:W-:Y:S02]  /*0d20*/  IMAD R5, R4, R3, UR4 ;  /* 0x0000000404057e24 */ /* 0x000fe4000f8e0203 */
[----:B------:R-:W-:Y:S01]  /*0d30*/  VIADD R17, R7, UR4 ;  /* 0x0000000407117c36 */ /* 0x000fe20008000000 */
[----:B------:R-:W2:Y:S03]  /*0d40*/  LDCU UR10, c[0x0][0x3a8] ;  /* 0x00007500ff0a77ac */ /* 0x000ea60008000800 */
[----:B------:R-:W3:Y:S01]  /*0d50*/  LDC R18, c[0x0][0x3b4] ;  /* 0x0000ed00ff127b82 */ /* 0x000ee20000000800 */
[----:B------:R-:W4:Y:S01]  /*0d60*/  LDCU UR11, c[0x0][0x3a4] ;  /* 0x00007480ff0b77ac */ /* 0x000f220008000800 */
[----:B------:R-:W-:Y:S01]  /*0d70*/  UMOV UR7, UR5 ;  /* 0x0000000500077c82 */ /* 0x000fe20008000000 */
[----:B-1----:R-:W-:Y:S01]  /*0d80*/  UISETP.GE.U32.AND UP0, UPT, UR6, 0x8, UPT ;  /* 0x000000080600788c */ /* 0x002fe2000bf06070 */
[----:B0-----:R-:W-:-:S02]  /*0d90*/  IMAD R16, R41, UR5, R6 ;  /* 0x0000000529107c24 */ /* 0x001fc4000f8e0206 */
[----:B----4-:R-:W-:-:S03]  /*0da0*/  IMAD R19, R2, UR11, R17 ;  /* 0x0000000b02137c24 */ /* 0x010fc6000f8e0211 */
[C---:B--2---:R-:W-:Y:S01]  /*0db0*/  ISETP.GE.AND P2, PT, R16.reuse, UR10, PT ;  /* 0x0000000a10007c0c */ /* 0x044fe2000bf46270 */
[----:B---3--:R-:W-:Y:S01]  /*0dc0*/  IMAD R5, R5, R18, UR5 ;  /* 0x0000000505057e24 */ /* 0x008fe2000f8e0212 */
[----:B------:R-:W-:Y:S02]  /*0dd0*/  UIADD3 UR5, UPT, UPT, UR5, 0x1, URZ ;  /* 0x0000000105057890 */ /* 0x000fe4000fffe0ff */
[----:B------:R-:W-:Y:S01]  /*0de0*/  ISETP.LT.OR P2, PT, R16, RZ, P2 ;  /* 0x000000ff1000720c */ /* 0x000fe20001741670 */
[----:B------:R-:W-:Y:S02]  /*0df0*/  IMAD R16, R19, UR10, R16 ;  /* 0x0000000a13107c24 */ /* 0x000fe4000f8e0210 */
[----:B------:R-:W-:Y:S01]  /*0e00*/  IMAD R17, R5, UR6, RZ ;  /* 0x0000000605117c24 */ /* 0x000fe2000f8e02ff */
[----:B------:R-:W-:Y:S01]  /*0e10*/  PLOP3.LUT P2, PT, P1, P2, PT, 0xf8, 0x8f ;  /* 0x00000000008f781c */ /* 0x000fe20000f45f70 */
[----:B------:R-:W-:Y:S01]  /*0e20*/  UMOV UR6, URZ ;  /* 0x000000ff00067c82 */ /* 0x000fe20008000000 */
[----:B------:R-:W-:Y:S01]  /*0e30*/  ISETP.NE.AND P6, PT, R18, UR5, PT ;  /* 0x0000000512007c0c */ /* 0x000fe2000bfc5270 */
[----:B------:R-:W-:-:S12]  /*0e40*/  BRA.U !UP0, `(.L_x_1) ;  /* 0x0000000508e87547 */ /* 0x000fd8000b800000 */
[----:B------:R-:W0:Y:S01]  /*0e50*/  LDCU UR6, c[0x0][0x3b8] ;  /* 0x00007700ff0677ac */ /* 0x000e220008000800 */
[----:B------:R-:W-:Y:S01]  /*0e60*/  IMAD R5, R19, UR10, R6 ;  /* 0x0000000a13057c24 */ /* 0x000fe2000f8e0206 */
[----:B------:R-:W-:Y:S01]  /*0e70*/  MOV R19, R12 ;  /* 0x0000000c00137202 */ /* 0x000fe20000000f00 */
[----:B------:R-:W-:Y:S01]  /*0e80*/  IMAD.MOV.U32 R28, RZ, RZ, R15 ;  /* 0x000000ffff1c7224 */ /* 0x000fe200078e000f */
[----:B------:R-:W1:Y:S01]  /*0e90*/  LDCU UR11, c[0x0][0x3ac] ;  /* 0x00007580ff0b77ac */ /* 0x000e620008000800 */
[----:B------:R-:W-:Y:S01]  /*0ea0*/  IMAD R41, R41, UR7, R5 ;  /* 0x0000000729297c24 */ /* 0x000fe2000f8e0205 */
[----:B------:R-:W-:Y:S01]  /*0eb0*/  MOV R30, R13 ;  /* 0x0000000d001e7202 */ /* 0x000fe20000000f00 */
[----:B------:R-:W-:Y:S01]  /*0ec0*/  IMAD.MOV.U32 R29, RZ, RZ, R14 ;  /* 0x000000ffff1d7224 */ /* 0x000fe200078e000e */
[----:B------:R-:W-:Y:S01]  /*0ed0*/  MOV R33, R11 ;  /* 0x0000000b00217202 */ /* 0x000fe20000000f00 */
[----:B------:R-:W-:Y:S01]  /*0ee0*/  IMAD.MOV.U32 R32, RZ, RZ, R8 ;  /* 0x000000ffff207224 */ /* 0x000fe200078e0008 */
[----:B------:R-:W2:Y:S01]  /*0ef0*/  LDCU UR7, c[0x0][0x3ac] ;  /* 0x00007580ff0777ac */ /* 0x000ea20008000800 */
[----:B------:R-:W-:-:S02]  /*0f00*/  IMAD.MOV.U32 R31, RZ, RZ, R17 ;  /* 0x000000ffff1f7224 */ /* 0x000fc400078e0011 */
[----:B------:R-:W-:Y:S02]  /*0f10*/  IMAD.MOV.U32 R34, RZ, RZ, R10 ;  /* 0x000000ffff227224 */ /* 0x000fe400078e000a */
[--C-:B------:R-:W-:Y:S01]  /*0f20*/  IMAD.MOV.U32 R5, RZ, RZ, R9.reuse ;  /* 0x000000ffff057224 */ /* 0x100fe200078e0009 */
[----:B0-----:R-:W-:Y:S01]  /*0f30*/  ULOP3.LUT UR6, UR6, 0x7ffffff8, URZ, 0xc0, !UPT ;  /* 0x7ffffff806067892 */ /* 0x001fe2000f8ec0ff */
[----:B-1----:R-:W-:-:S03]  /*0f40*/  IMAD R18, R41, UR11, R9 ;  /* 0x0000000b29127c24 */ /* 0x002fc6000f8e0209 */
[----:B------:R-:W-:Y:S01]  /*0f50*/  UIADD3 UR6, UPT, UPT, -UR6, URZ, URZ ;  /* 0x000000ff06067290 */ /* 0x000fe2000fffe1ff */
[C---:B------:R-:W-:Y:S02]  /*0f60*/  IMAD R35, R41.reuse, UR11, R10 ;  /* 0x0000000b29237c24 */ /* 0x040fe4000f8e020a */
[C---:B------:R-:W-:Y:S02]  /*0f70*/  IMAD R36, R41.reuse, UR11, R11 ;  /* 0x0000000b29247c24 */ /* 0x040fe4000f8e020b */
[C---:B------:R-:W-:Y:S02]  /*0f80*/  IMAD R37, R41.reuse, UR11, R12 ;  /* 0x0000000b29257c24 */ /* 0x040fe4000f8e020c */
[C---:B------:R-:W-:Y:S02]  /*0f90*/  IMAD R38, R41.reuse, UR11, R8 ;  /* 0x0000000b29267c24 */ /* 0x040fe4000f8e0208 */
[C---:B------:R-:W-:Y:S02]  /*0fa0*/  IMAD R39, R41.reuse, UR11, R13 ;  /* 0x0000000b29277c24 */ /* 0x040fe4000f8e020d */
[----:B------:R-:W-:-:S02]  /*0fb0*/  IMAD R40, R41, UR11, R14 ;  /* 0x0000000b29287c24 */ /* 0x000fc4000f8e020e */
[----:B--2---:R-:W-:-:S07]  /*0fc0*/  IMAD R41, R41, UR11, R15 ;  /* 0x0000000b29297c24 */ /* 0x004fce000f8e020f */
.L_x_2:
[C---:B------:R-:W-:Y:S01]  /*0fd0*/  ISETP.GE.AND P3, PT, R5.reuse, UR7, PT ;  /* 0x0000000705007c0c */ /* 0x040fe2000bf66270 */
[----:B------:R-:W-:Y:S01]  /*0fe0*/  IMAD.U32 R21, RZ, RZ, UR9 ;  /* 0x00000009ff157e24 */ /* 0x000fe2000f8e00ff */
[----:B------:R-:W-:Y:S02]  /*0ff0*/  MOV R20, UR8 ;  /* 0x0000000800147c02 */ /* 0x000fe40008000f00 */
[----:B------:R-:W-:Y:S02]  /*1000*/  CS2R R24, SRZ ;  /* 0x0000000000187805 */ /* 0x000fe4000001ff00 */
[----:B------:R-:W-:Y:S01]  /*1010*/  ISETP.LT.OR P3, PT, R5, RZ, P3 ;  /* 0x000000ff0500720c */ /* 0x000fe20001f61670 */
[----:B------:R-:W-:-:S03]  /*1020*/  IMAD.WIDE R20, R31, 0x8, R20 ;  /* 0x000000081f147825 */ /* 0x000fc600078e0214 */
[----:B------:R-:W-:Y:S02]  /*1030*/  PLOP3.LUT P3, PT, P2, P3, PT, 0xf8, 0x8f ;  /* 0x00000000008f781c */ /* 0x000fe40001767f70 */
[----:B------:R-:W2:Y:S11]  /*1040*/  LDG.E.64 R22, desc[UR12][R20.64+-0x20] ;  /* 0xffffe00c14167981 */ /* 0x000eb6000c1e1b00 */
[----:B------:R-:W0:Y:S02]  /*1050*/  @!P3 LDC.64 R42, c[0x0][0x380] ;  /* 0x0000e000ff2abb82 */ /* 0x000e240000000a00 */
[----:B0-----:R-:W-:-:S05]  /*1060*/  @!P3 IMAD.WIDE R42, R18, 0x8, R42 ;  /* 0x00000008122ab825 */ /* 0x001fca00078e022a */
[----:B------:R-:W2:Y:S01]  /*1070*/  @!P3 LDG.E.64 R24, desc[UR12][R42.64] ;  /* 0x0000000c2a18b981 */ /* 0x000ea2000c1e1b00 */
[----:B------:R-:W-:-:S04]  /*1080*/  ISETP.GE.AND P3, PT, R32, UR7, PT ;  /* 0x0000000720007c0c */ /* 0x000fc8000bf66270 */
[----:B------:R-:W-:-:S04]  /*1090*/  ISETP.LT.OR P3, PT, R32, RZ, P3 ;  /* 0x000000ff2000720c */ /* 0x000fc80001f61670 */
[----:B------:R-:W-:-:S13]  /*10a0*/  PLOP3.LUT P3, PT, P2, P3, PT, 0xf8, 0x8f ;  /* 0x00000000008f781c */ /* 0x000fda0001767f70 */
[----:B------:R-:W0:Y:S02]  /*10b0*/  @!P3 LDC.64 R44, c[0x0][0x380] ;  /* 0x0000e000ff2cbb82 */ /* 0x000e240000000a00 */
[----:B0-----:R-:W-:Y:S01]  /*10c0*/  @!P3 IMAD.WIDE R44, R38, 0x8, R44 ;  /* 0x00000008262cb825 */ /* 0x001fe200078e022c */
[----:B--2---:R-:W-:Y:S01]  /*10d0*/  DFMA R22, R22, R24, R26 ;  /* 0x000000181616722b */ /* 0x004fe2000000001a */
[----:B------:R-:W-:Y:S01]  /*10e0*/  CS2R R26, SRZ ;  /* 0x00000000001a7805 */ /* 0x000fe2000001ff00 */
[----:B------:R-:W2:Y:S05]  /*10f0*/  LDG.E.64 R24, desc[UR12][R20.64+-0x18] ;  /* 0xffffe80c14187981 */ /* 0x000eaa000c1e1b00 */
        /* <DEDUP_REMOVED lines=39> */
[----:B------:R-:W-:Y:S01]  /*1370*/  PLOP3.LUT P3, PT, P2, P3, PT, 0xf8, 0x8f ;  /* 0x00000000008f781c */ /* 0x000fe20001767f70 */
[----:B------:R-:W3:-:S12]  /*1380*/  LDG.E.64 R44, desc[UR12][R20.64+0x18] ;  /* 0x0000180c142c7981 */ /* 0x000ed8000c1e1b00 */
[----:B------:R-:W0:Y:S02]  /*1390*/  @!P3 LDC.64 R42, c[0x0][0x380] ;  /* 0x0000e000ff2abb82 */ /* 0x000e240000000a00 */
[----:B0-----:R-:W-:Y:S01]  /*13a0*/  @!P3 IMAD.WIDE R42, R36, 0x8, R42 ;  /* 0x00000008242ab825 */ /* 0x001fe200078e022a */
[----:B--2---:R-:W-:Y:S01]  /*13b0*/  DFMA R22, R24, R26, R22 ;  /* 0x0000001a1816722b */ /* 0x004fe20000000016 */
[----:B------:R-:W-:Y:S01]  /*13c0*/  CS2R R26, SRZ ;  /* 0x00000000001a7805 */ /* 0x000fe2000001ff00 */
[----:B------:R-:W2:Y:S05]  /*13d0*/  LDG.E.64 R24, desc[UR12][R20.64+0x10] ;  /* 0x0000100c14187981 */ /* 0x000eaa000c1e1b00 */
[----:B------:R0:W2:Y:S01]  /*13e0*/  @!P3 LDG.E.64 R26, desc[UR12][R42.64] ;  /* 0x0000000c2a1ab981 */ /* 0x0000a2000c1e1b00 */
[----:B------:R-:W-:-:S04]  /*13f0*/  ISETP.GE.AND P3, PT, R34, UR7, PT ;  /* 0x0000000722007c0c */ /* 0x000fc8000bf66270 */
[----:B------:R-:W-:-:S04]  /*1400*/  ISETP.LT.OR P3, PT, R34, RZ, P3 ;  /* 0x000000ff2200720c */ /* 0x000fc80001f61670 */
[----:B------:R-:W-:Y:S01]  /*1410*/  PLOP3.LUT P3, PT, P2, P3, PT, 0xf8, 0x8f ;  /* 0x00000000008f781c */ /* 0x000fe20001767f70 */
[----:B0-----:R-:W0:Y:S01]  /*1420*/  LDC R42, c[0x0][0x3d8] ;  /* 0x0000f600ff2a7b82 */ /* 0x001e220000000800 */
[----:B--2---:R-:W-:-:S11]  /*1430*/  DFMA R22, R24, R26, R22 ;  /* 0x0000001a1816722b */ /* 0x004fd60000000016 */
[----:B------:R-:W1:Y:S01]  /*1440*/  @!P3 LDC.64 R24, c[0x0][0x380] ;  /* 0x0000e000ff18bb82 */ /* 0x000e620000000a00 */
[----:B------:R-:W-:Y:S01]  /*1450*/  CS2R R26, SRZ ;  /* 0x00000000001a7805 */ /* 0x000fe2000001ff00 */
[----:B-1----:R-:W-:-:S05]  /*1460*/  @!P3 IMAD.WIDE R24, R35, 0x8, R24 ;  /* 0x000000082318b825 */ /* 0x002fca00078e0218 */
[----:B------:R-:W3:Y:S01]  /*1470*/  @!P3 LDG.E.64 R26, desc[UR12][R24.64] ;  /* 0x0000000c181ab981 */ /* 0x000ee2000c1e1b00 */
[----:B------:R-:W-:-:S04]  /*1480*/  UIADD3 UR6, UPT, UPT, UR6, 0x8, URZ ;  /* 0x0000000806067890 */ /* 0x000fc8000fffe0ff */
[----:B------:R-:W-:Y:S01]  /*1490*/  UISETP.NE.AND UP0, UPT, UR6, URZ, UPT ;  /* 0x000000ff0600728c */ /* 0x000fe2000bf05270 */
[C---:B0-----:R-:W-:Y:S01]  /*14a0*/  IMAD R5, R42.reuse, 0x8, R5 ;  /* 0x000000082a057824 */ /* 0x041fe200078e0205 */
[C---:B------:R-:W-:Y:S01]  /*14b0*/  LEA R34, R42.reuse, R34, 0x3 ;  /* 0x000000222a227211 */ /* 0x040fe200078e18ff */
[C---:B------:R-:W-:Y:S01]  /*14c0*/  IMAD R33, R42.reuse, 0x8, R33 ;  /* 0x000000082a217824 */ /* 0x040fe200078e0221 */
        /* <DEDUP_REMOVED lines=8> */
[----:B------:R-:W-:Y:S01]  /*1550*/  IADD3 R31, PT, PT, R31, 0x8, RZ ;  /* 0x000000081f1f7810 */ /* 0x000fe20007ffe0ff */
[----:B------:R-:W-:-:S02]  /*1560*/  IMAD R35, R42, 0x8, R35 ;  /* 0x000000082a237824 */ /* 0x000fc400078e0223 */
[C---:B------:R-:W-:Y:S02]  /*1570*/  IMAD R37, R42.reuse, 0x8, R37 ;  /* 0x000000082a257824 */ /* 0x040fe400078e0225 */
[C---:B------:R-:W-:Y:S02]  /*1580*/  IMAD R38, R42.reuse, 0x8, R38 ;  /* 0x000000082a267824 */ /* 0x040fe400078e0226 */
[C---:B------:R-:W-:Y:S02]  /*1590*/  IMAD R40, R42.reuse, 0x8, R40 ;  /* 0x000000082a287824 */ /* 0x040fe400078e0228 */
[----:B------:R-:W-:Y:S01]  /*15a0*/  IMAD R41, R42, 0x8, R41 ;  /* 0x000000082a297824 */ /* 0x000fe200078e0229 */
[----:B---3--:R-:W-:Y:S01]  /*15b0*/  DFMA R26, R44, R26, R22 ;  /* 0x0000001a2c1a722b */ /* 0x008fe20000000016 */
[----:B------:R-:W-:Y:S10]  /*15c0*/  BRA.U UP0, `(.L_x_2) ;  /* 0xfffffff900807547 */ /* 0x000ff4000b83ffff */
[----:B------:R-:W0:Y:S02]  /*15d0*/  LDCU UR6, c[0x0][0x3b8] ;  /* 0x00007700ff0677ac */ /* 0x000e240008000800 */
[----:B0-----:R-:W-:-:S12]  /*15e0*/  ULOP3.LUT UR6, UR6, 0x7ffffff8, URZ, 0xc0, !UPT ;  /* 0x7ffffff806067892 */ /* 0x001fd8000f8ec0ff */
.L_x_1:
[----:B------:R-:W0:Y:S02]  /*15f0*/  LDCU UR7, c[0x0][0x3b8] ;  /* 0x00007700ff0777ac */ /* 0x000e240008000800 */
[----:B0-----:R-:W-:-:S04]  /*1600*/  ULOP3.LUT UR7, UR7, 0x7, URZ, 0xc0, !UPT ;  /* 0x0000000707077892 */ /* 0x001fc8000f8ec0ff */
[----:B------:R-:W-:-:S09]  /*1610*/  UISETP.NE.AND UP0, UPT, UR7, URZ, UPT ;  /* 0x000000ff0700728c */ /* 0x000fd2000bf05270 */
[----:B------:R-:W-:Y:S05]  /*1620*/  BRA.U !UP0, `(.L_x_3) ;  /* 0x0000000508a47547 */ /* 0x000fea000b800000 */
[----:B------:R-:W0:Y:S01]  /*1630*/  LDCU UR10, c[0x0][0x3b8] ;  /* 0x00007700ff0a77ac */ /* 0x000e220008000800 */
[----:B------:R-:W-:-:S04]  /*1640*/  UIADD3 UR7, UPT, UPT, UR7, -0x1, URZ ;  /* 0xffffffff07077890 */ /* 0x000fc8000fffe0ff */
[----:B------:R-:W-:Y:S02]  /*1650*/  UISETP.GE.U32.AND UP0, UPT, UR7, 0x3, UPT ;  /* 0x000000030700788c */ /* 0x000fe4000bf06070 */
[----:B0-----:R-:W-:-:S07]  /*1660*/  ULOP3.LUT UP1, UR11, UR10, 0x3, URZ, 0xc0, !UPT ;  /* 0x000000030a0b7892 */ /* 0x001fce000f82c0ff */
[----:B------:R-:W-:Y:S05]  /*1670*/  BRA.U !UP0, `(.L_x_4) ;  /* 0x0000000108c87547 */ /* 0x000fea000b800000 */
[----:B------:R-:W0:Y:S01]  /*1680*/  LDC R20, c[0x0][0x3d8] ;  /* 0x0000f600ff147b82 */ /* 0x000e220000000800 */
[----:B------:R-:W1:Y:S01]  /*1690*/  LDCU UR7, c[0x0][0x3ac] ;  /* 0x00007580ff0777ac */ /* 0x000e620008000800 */
[----:B------:R-:W-:Y:S01]  /*16a0*/  CS2R R36, SRZ ;  /* 0x0000000000247805 */ /* 0x000fe2000001ff00 */
[----:B0-----:R-:W-:-:S04]  /*16b0*/  IMAD R23, R20, UR6, R9 ;  /* 0x0000000614177c24 */ /* 0x001fc8000f8e0209 */
[C---:B------:R-:W-:Y:S01]  /*16c0*/  IMAD.IADD R31, R23.reuse, 0x1, R20 ;  /* 0x00000001171f7824 */ /* 0x040fe200078e0214 */
[----:B-1----:R-:W-:-:S03]  /*16d0*/  ISETP.GE.AND P3, PT, R23, UR7, PT ;  /* 0x0000000717007c0c */ /* 0x002fc6000bf66270 */
[----:B------:R-:W-:Y:S01]  /*16e0*/  IMAD.IADD R21, R31, 0x1, R20 ;  /* 0x000000011f157824 */ /* 0x000fe200078e0214 */
[----:B------:R-:W-:-:S04]  /*16f0*/  ISETP.LT.OR P3, PT, R23, RZ, P3 ;  /* 0x000000ff1700720c */ /* 0x000fc80001f61670 */
[----:B------:R-:W-:Y:S02]  /*1700*/  PLOP3.LUT P5, PT, P2, P3, PT, 0xf8, 0x8f ;  /* 0x00000000008f781c */ /* 0x000fe400017a7f70 */
[----:B------:R-:W-:Y:S02]  /*1710*/  ISETP.GE.AND P3, PT, R31, UR7, PT ;  /* 0x000000071f007c0c */ /* 0x000fe4000bf66270 */
[----:B------:R-:W-:Y:S02]  /*1720*/  ISETP.GE.AND P4, PT, R21, UR7, PT ;  /* 0x0000000715007c0c */ /* 0x000fe4000bf86270 */
[----:B------:R-:W-:Y:S02]  /*1730*/  ISETP.LT.OR P3, PT, R31, RZ, P3 ;  /* 0x000000ff1f00720c */ /* 0x000fe40001f61670 */
[----:B------:R-:W-:Y:S02]  /*1740*/  ISETP.LT.OR P4, PT, R21, RZ, P4 ;  /* 0x000000ff1500720c */ /* 0x000fe40002781670 */
[----:B------:R-:W-:-:S02]  /*1750*/  PLOP3.LUT P3, PT, P2, P3, PT, 0xf8, 0x8f ;  /* 0x00000000008f781c */ /* 0x000fc40001767f70 */
[----:B------:R-:W-:Y:S01]  /*1760*/  IADD3 R5, PT, PT, R21, R20, RZ ;  /* 0x0000001415057210 */ /* 0x000fe20007ffe0ff */
[----:B------:R-:W0:Y:S01]  /*1770*/  @!P5 LDC.64 R18, c[0x0][0x380] ;  /* 0x0000e000ff12db82 */ /* 0x000e220000000a00 */
[----:B------:R-:W-:Y:S01]  /*1780*/  @!P5 IMAD R23, R16, UR7, R23 ;  /* 0x000000071017dc24 */ /* 0x000fe2000f8e0217 */
[----:B------:R-:W-:-:S08]  /*1790*/  PLOP3.LUT P4, PT, P2, P4, PT, 0xf8, 0x8f ;  /* 0x00000000008f781c */ /* 0x000fd00001789f70 */
[----:B------:R-:W1:Y:S01]  /*17a0*/  @!P3 LDC.64 R42, c[0x0][0x380] ;  /* 0x0000e000ff2abb82 */ /* 0x000e620000000a00 */
[----:B------:R-:W-:-:S07]  /*17b0*/  VIADD R29, R17, UR6 ;  /* 0x00000006111d7c36 */ /* 0x000fce0008000000 */
[----:B------:R-:W2:Y:S01]  /*17c0*/  @!P4 LDC.64 R40, c[0x0][0x380] ;  /* 0x0000e000ff28cb82 */ /* 0x000ea20000000a00 */
[----:B0-----:R-:W-:-:S07]  /*17d0*/  @!P5 IMAD.WIDE R22, R23, 0x8, R18 ;  /* 0x000000081716d825 */ /* 0x001fce00078e0212 */
[----:B------:R-:W0:Y:S01]  /*17e0*/  LDC.64 R18, c[0x0][0x388] ;  /* 0x0000e200ff127b82 */ /* 0x000e220000000a00 */
[----:B------:R3:W4:Y:S01]  /*17f0*/  @!P5 LDG.E.64 R36, desc[UR12][R22.64] ;  /* 0x0000000c1624d981 */ /* 0x000722000c1e1b00 */
[----:B------:R-:W-:-:S04]  /*1800*/  ISETP.GE.AND P5, PT, R5, UR7, PT ;  /* 0x0000000705007c0c */ /* 0x000fc8000bfa6270 */
[----:B------:R-:W-:-:S04]  /*1810*/  ISETP.LT.OR P5, PT, R5, RZ, P5 ;  /* 0x000000ff0500720c */ /* 0x000fc80002fa1670 */
[----:B------:R-:W-:Y:S01]  /*1820*/  PLOP3.LUT P5, PT, P2, P5, PT, 0xf8, 0x8f ;  /* 0x00000000008f781c */ /* 0x000fe200017abf70 */
[----:B---3--:R-:W-:Y:S01]  /*1830*/  @!P3 IMAD R23, R16, UR7, R31 ;  /* 0x000000071017bc24 */ /* 0x008fe2000f8e021f */
[----:B------:R-:W-:Y:S01]  /*1840*/  CS2R R32, SRZ ;  /* 0x0000000000207805 */ /* 0x000fe2000001ff00 */
[----:B0-----:R-:W-:-:S10]  /*1850*/  IMAD.WIDE R18, R29, 0x8, R18 ;  /* 0x000000081d127825 */ /* 0x001fd400078e0212 */
[----:B------:R-:W0:Y:S01]  /*1860*/  @!P5 LDC.64 R24, c[0x0][0x380] ;  /* 0x0000e000ff18db82 */ /* 0x000e220000000a00 */
[----:B------:R-:W4:Y:S01]  /*1870*/  LDG.E.64 R34, desc[UR12][R18.64] ;  /* 0x0000000c12227981 */ /* 0x000f22000c1e1b00 */
[----:B-1----:R-:W-:-:S03]  /*1880*/  @!P3 IMAD.WIDE R42, R23, 0x8, R42 ;  /* 0x00000008172ab825 */ /* 0x002fc600078e022a */
[----:B------:R-:W3:Y:S01]  /*1890*/  LDG.E.64 R30, desc[UR12][R18.64+0x8] ;  /* 0x0000080c121e7981 */ /* 0x000ee2000c1e1b00 */
[----:B------:R-:W-:-:S03]  /*18a0*/  @!P4 IMAD R21, R16, UR7, R21 ;  /* 0x000000071015cc24 */ /* 0x000fc6000f8e0215 */
[----:B------:R-:W3:Y:S01]  /*18b0*/  @!P3 LDG.E.64 R32, desc[UR12][R42.64] ;  /* 0x0000000c2a20b981 */ /* 0x000ee2000c1e1b00 */
[----:B--2---:R-:W-:Y:S01]  /*18c0*/  @!P4 IMAD.WIDE R40, R21, 0x8, R40 ;  /* 0x000000081528c825 */ /* 0x004fe200078e0228 */
[----:B------:R-:W-:Y:S02]  /*18d0*/  CS2R R20, SRZ ;  /* 0x0000000000147805 */ /* 0x000fe4000001ff00 */
[----:B------:R-:W2:Y:S01]  /*18e0*/  LDG.E.64 R22, desc[UR12][R18.64+0x10] ;  /* 0x0000100c12167981 */ /* 0x000ea2000c1e1b00 */
[----:B------:R-:W-:Y:S01]  /*18f0*/  @!P5 IMAD R5, R16, UR7, R5 ;  /* 0x000000071005dc24 */ /* 0x000fe2000f8e0205 */
[----:B------:R-:W-:Y:S02]  /*1900*/  CS2R R28, SRZ ;  /* 0x00000000001c7805 */ /* 0x000fe4000001ff00 */
[----:B------:R-:W2:Y:S01]  /*1910*/  @!P4 LDG.E.64 R20, desc[UR12][R40.64] ;  /* 0x0000000c2814c981 */ /* 0x000ea2000c1e1b00 */
[----:B0-----:R-:W-:-:S03]  /*1920*/  @!P5 IMAD.WIDE R24, R5, 0x8, R24 ;  /* 0x000000080518d825 */ /* 0x001fc600078e0218 */
[----:B------:R-:W5:Y:S04]  /*1930*/  LDG.E.64 R38, desc[UR12][R18.64+0x18] ;  /* 0x0000180c12267981 */ /* 0x000f68000c1e1b00 */
[----:B------:R-:W5:Y:S01]  /*1940*/  @!P5 LDG.E.64 R28, desc[UR12][R24.64] ;  /* 0x0000000c181cd981 */ /* 0x000f62000c1e1b00 */
[----:B------:R-:W-:Y:S01]  /*1950*/  UIADD3 UR6, UPT, UPT, UR6, 0x4, URZ ;  /* 0x0000000406067890 */ /* 0x000fe2000fffe0ff */
[----:B----4-:R-:W-:-:S08]  /*1960*/  DFMA R34, R34, R36, R26 ;  /* 0x000000242222722b */ /* 0x010fd0000000001a */
[----:B---3--:R-:W-:-:S08]  /*1970*/  DFMA R30, R30, R32, R34 ;  /* 0x000000201e1e722b */ /* 0x008fd00000000022 */
[----:B--2---:R-:W-:-:S08]  /*1980*/  DFMA R20, R22, R20, R30 ;  /* 0x000000141614722b */ /* 0x004fd0000000001e */
[----:B-----5:R-:W-:-:S11]  /*1990*/  DFMA R26, R38, R28, R20 ;  /* 0x0000001c261a722b */ /* 0x020fd60000000014 */
.L_x_4:
[----:B------:R-:W-:Y:S05]  /*19a0*/  BRA.U !UP1, `(.L_x_3) ;  /* 0x0000000109c47547 */ /* 0x000fea000b800000 */
[----:B------:R-:W-:Y:S02]  /*19b0*/  UISETP.NE.AND UP0, UPT, UR11, 0x1, UPT ;  /* 0x000000010b00788c */ /* 0x000fe4000bf05270 */
[----:B------:R-:W-:-:S04]  /*19c0*/  ULOP3.LUT UR7, UR10, 0x1, URZ, 0xc0, !UPT ;  /* 0x000000010a077892 */ /* 0x000fc8000f8ec0ff */
[----:B------:R-:W-:-:S03]  /*19d0*/  UISETP.NE.U32.AND UP1, UPT, UR7, 0x1, UPT ;  /* 0x000000010700788c */ /* 0x000fc6000bf25070 */
[----:B------:R-:W-:Y:S08]  /*19e0*/  BRA.U !UP0, `(.L_x_5) ;  /* 0x0000000108707547 */ /* 0x000ff0000b800000 */
[----:B------:R-:W0:Y:S01]  /*19f0*/  LDC R18, c[0x0][0x3d8] ;  /* 0x0000f600ff127b82 */ /* 0x000e220000000800 */
[----:B------:R-:W1:Y:S01]  /*1a00*/  LDCU UR7, c[0x0][0x3ac] ;  /* 0x00007580ff0777ac */ /* 0x000e620008000800 */
[----:B------:R-:W-:-:S06]  /*1a10*/  IADD3 R25, PT, PT, R17, UR6, RZ ;  /* 0x0000000611197c10 */ /* 0x000fcc000fffe0ff */
[----:B------:R-:W2:Y:S01]  /*1a20*/  LDC.64 R22, c[0x0][0x388] ;  /* 0x0000e200ff167b82 */ /* 0x000ea20000000a00 */
[----:B0-----:R-:W-:-:S04]  /*1a30*/  IMAD R5, R18, UR6, R9 ;  /* 0x0000000612057c24 */ /* 0x001fc8000f8e0209 */
[C---:B------:R-:W-:Y:S01]  /*1a40*/  IMAD.IADD R31, R5.reuse, 0x1, R18 ;  /* 0x00000001051f7824 */ /* 0x040fe200078e0212 */
[----:B-1----:R-:W-:Y:S02]  /*1a50*/  ISETP.GE.AND P3, PT, R5, UR7, PT ;  /* 0x0000000705007c0c */ /* 0x002fe4000bf66270 */
[----:B------:R-:W-:Y:S01]  /*1a60*/  CS2R R18, SRZ ;  /* 0x0000000000127805 */ /* 0x000fe2000001ff00 */
[----:B--2---:R-:W-:Y:S01]  /*1a70*/  IMAD.WIDE R22, R25, 0x8, R22 ;  /* 0x0000000819167825 */ /* 0x004fe200078e0216 */
[----:B------:R-:W-:Y:S02]  /*1a80*/  ISETP.LT.OR P3, PT, R5, RZ, P3 ;  /* 0x000000ff0500720c */ /* 0x000fe40001f61670 */
[C---:B------:R-:W-:Y:S02]  /*1a90*/  ISETP.GE.AND P4, PT, R31.reuse, UR7, PT ;  /* 0x000000071f007c0c */ /* 0x040fe4000bf86270 */
[----:B------:R-:W-:Y:S01]  /*1aa0*/  PLOP3.LUT P3, PT, P2, P3, PT, 0xf8, 0x8f ;  /* 0x00000000008f781c */ /* 0x000fe20001767f70 */
[----:B------:R-:W2:Y:S01]  /*1ab0*/  LDG.E.64 R24, desc[UR12][R22.64] ;  /* 0x0000000c16187981 */ /* 0x000ea2000c1e1b00 */
[----:B------:R-:W-:-:S03]  /*1ac0*/  ISETP.LT.OR P4, PT, R31, RZ, P4 ;  /* 0x000000ff1f00720c */ /* 0x000fc60002781670 */
[----:B------:R-:W3:Y:S01]  /*1ad0*/  LDG.E.64 R32, desc[UR12][R22.64+0x8] ;  /* 0x0000080c16207981 */ /* 0x000ee2000c1e1b00 */
[----:B------:R-:W-:-:S07]  /*1ae0*/  PLOP3.LUT P4, PT, P2, P4, PT, 0xf8, 0x8f ;  /* 0x00000000008f781c */ /* 0x000fce0001789f70 */
[----:B------:R-:W0:Y:S01]  /*1af0*/  @!P3 LDC.64 R28, c[0x0][0x380] ;  /* 0x0000e000ff1cbb82 */ /* 0x000e220000000a00 */
[----:B------:R-:W-:-:S05]  /*1b00*/  @!P3 IMAD R5, R16, UR7, R5 ;  /* 0x000000071005bc24 */ /* 0x000fca000f8e0205 */
[----:B------:R-:W-:Y:S02]  /*1b10*/  @!P4 IMAD R31, R16, UR7, R31 ;  /* 0x00000007101fcc24 */ /* 0x000fe4000f8e021f */
[----:B------:R-:W1:Y:S01]  /*1b20*/  @!P4 LDC.64 R20, c[0x0][0x380] ;  /* 0x0000e000ff14cb82 */ /* 0x000e620000000a00 */
[----:B0-----:R-:W-:-:S05]  /*1b30*/  @!P3 IMAD.WIDE R28, R5, 0x8, R28 ;  /* 0x00000008051cb825 */ /* 0x001fca00078e021c */
[----:B------:R-:W2:Y:S01]  /*1b40*/  @!P3 LDG.E.64 R18, desc[UR12][R28.64] ;  /* 0x0000000c1c12b981 */ /* 0x000ea2000c1e1b00 */
[----:B-1----:R-:W-:Y:S01]  /*1b50*/  @!P4 IMAD.WIDE R30, R31, 0x8, R20 ;  /* 0x000000081f1ec825 */ /* 0x002fe200078e0214 */
[----:B------:R-:W-:-:S06]  /*1b60*/  CS2R R20, SRZ ;  /* 0x0000000000147805 */ /* 0x000fcc000001ff00 */
[----:B------:R-:W3:Y:S01]  /*1b70*/  @!P4 LDG.E.64 R20, desc[UR12][R30.64] ;  /* 0x0000000c1e14c981 */ /* 0x000ee2000c1e1b00 */
[----:B------:R-:W-:Y:S01]  /*1b80*/  UIADD3 UR6, UPT, UPT, UR6, 0x2, URZ ;  /* 0x0000000206067890 */ /* 0x000fe2000fffe0ff */
[----:B--2---:R-:W-:-:S08]  /*1b90*/  DFMA R18, R24, R18, R26 ;  /* 0x000000121812722b */ /* 0x004fd0000000001a */
[----:B---3--:R-:W-:-:S11]  /*1ba0*/  DFMA R26, R32, R20, R18 ;  /* 0x00000014201a722b */ /* 0x008fd60000000012 */
.L_x_5:
[----:B------:R-:W-:Y:S05]  /*1bb0*/  BRA.U UP1, `(.L_x_3) ;  /* 0x0000000101407547 */ /* 0x000fea000b800000 */
[----:B------:R-:W0:Y:S01]  /*1bc0*/  LDC R18, c[0x0][0x3d8] ;  /* 0x0000f600ff127b82 */ /* 0x000e220000000800 */
[----:B------:R-:W1:Y:S01]  /*1bd0*/  LDCU UR7, c[0x0][0x3ac] ;  /* 0x00007580ff0777ac */ /* 0x000e620008000800 */
[----:B------:R-:W-:-:S06]  /*1be0*/  VIADD R17, R17, UR6 ;  /* 0x0000000611117c36 */ /* 0x000fcc0008000000 */
[----:B------:R-:W2:Y:S01]  /*1bf0*/  LDC.64 R20, c[0x0][0x388] ;  /* 0x0000e200ff147b82 */ /* 0x000ea20000000a00 */
[----:B0-----:R-:W-:-:S05]  /*1c00*/  IMAD R5, R18, UR6, R9 ;  /* 0x0000000612057c24 */ /* 0x001fca000f8e0209 */
[----:B-1----:R-:W-:Y:S01]  /*1c10*/  ISETP.GE.AND P3, PT, R5, UR7, PT ;  /* 0x0000000705007c0c */ /* 0x002fe2000bf66270 */
[----:B--2---:R-:W-:-:S03]  /*1c20*/  IMAD.WIDE R20, R17, 0x8, R20 ;  /* 0x0000000811147825 */ /* 0x004fc600078e0214 */
[----:B------:R-:W-:-:S04]  /*1c30*/  ISETP.LT.OR P3, PT, R5, RZ, P3 ;  /* 0x000000ff0500720c */ /* 0x000fc80001f61670 */
[----:B------:R-:W-:Y:S01]  /*1c40*/  PLOP3.LUT P3, PT, P2, P3, PT, 0xf8, 0x8f ;  /* 0x00000000008f781c */ /* 0x000fe20001767f70 */
[----:B------:R-:W2:-:S12]  /*1c50*/  LDG.E.64 R20, desc[UR12][R20.64] ;  /* 0x0000000c14147981 */ /* 0x000e98000c1e1b00 */
[----:B------:R-:W0:Y:S01]  /*1c60*/  @!P3 LDC.64 R18, c[0x0][0x380] ;  /* 0x0000e000ff12bb82 */ /* 0x000e220000000a00 */
[----:B------:R-:W-:Y:S01]  /*1c70*/  @!P3 IMAD R5, R16, UR7, R5 ;  /* 0x000000071005bc24 */ /* 0x000fe2000f8e0205 */
[----:B------:R-:W-:-:S03]  /*1c80*/  CS2R R16, SRZ ;  /* 0x0000000000107805 */ /* 0x000fc6000001ff00 */
[----:B0-----:R-:W-:-:S05]  /*1c90*/  @!P3 IMAD.WIDE R18, R5, 0x8, R18 ;  /* 0x000000080512b825 */ /* 0x001fca00078e0212 */
[----:B------:R-:W2:Y:S02]  /*1ca0*/  @!P3 LDG.E.64 R16, desc[UR12][R18.64] ;  /* 0x0000000c1210b981 */ /* 0x000ea4000c1e1b00 */
[----:B--2---:R-:W-:-:S11]  /*1cb0*/  DFMA R26, R20, R16, R26 ;  /* 0x00000010141a722b */ /* 0x004fd6000000001a */
.L_x_3:
[----:B------:R-:W-:Y:S05]  /*1cc0*/  @P6 BRA `(.L_x_6) ;  /* 0xfffffff0000c6947 */ /* 0x000fea000383ffff */
[----:B------:R-:W-:-:S06]  /*1cd0*/  UIADD3 UR4, UPT, UPT, UR4, 0x1, URZ ;  /* 0x0000000104047890 */ /* 0x000fcc000fffe0ff */
[----:B------:R-:W-:-:S13]  /*1ce0*/  ISETP.NE.AND P1, PT, R3, UR4, PT ;  /* 0x0000000403007c0c */ /* 0x000fda000bf25270 */
[----:B------:R-:W-:Y:S05]  /*1cf0*/  @P1 BRA `(.L_x_7) ;  /* 0xffffffec00e81947 */ /* 0x000fea000383ffff */
.L_x_0:
[----:B------:R-:W0:Y:S01]  /*1d00*/  LDCU.64 UR4, c[0x0][0x390] ;  /* 0x00007200ff0477ac */ /* 0x000e220008000a00 */
[----:B------:R-:W1:Y:S01]  /*1d10*/  LDC.64 R2, c[0x0][0x398] ;  /* 0x0000e600ff027b82 */ /* 0x000e620000000a00 */
[----:B0-----:R-:W-:-:S04]  /*1d20*/  UISETP.NE.U32.AND UP0, UPT, UR4, URZ, UPT ;  /* 0x000000ff0400728c */ /* 0x001fc8000bf05070 */
[----:B------:R-:W-:Y:S01]  /*1d30*/  UISETP.NE.AND.EX UP0, UPT, UR5, URZ, UPT, UP0 ;  /* 0x000000ff0500728c */ /* 0x000fe2000bf05300 */
[----:B-1----:R-:W-:-:S08]  /*1d40*/  IMAD.WIDE R2, R0, 0x8, R2 ;  /* 0x0000000800027825 */ /* 0x002fd000078e0202 */
[----:B------:R-:W-:Y:S05]  /*1d50*/  BRA.U !UP0, `(.L_x_8) ;  /* 0x0000000108107547 */ /* 0x000fea000b800000 */
[----:B------:R-:W0:Y:S02]  /*1d60*/  LDC.64 R6, c[0x0][0x390] ;  /* 0x0000e400ff067b82 */ /* 0x000e240000000a00 */
[----:B0-----:R-:W-:-:S06]  /*1d70*/  IMAD.WIDE R4, R4, 0x8, R6 ;  /* 0x0000000804047825 */ /* 0x001fcc00078e0206 */
[----:B------:R-:W2:Y:S02]  /*1d80*/  LDG.E.64 R4, desc[UR12][R4.64] ;  /* 0x0000000c04047981 */ /* 0x000ea4000c1e1b00 */
[----:B--2---:R-:W-:-:S11]  /*1d90*/  DADD R26, R4, R26 ;  /* 0x00000000041a7229 */ /* 0x004fd6000000001a */
.L_x_8:
[----:B------:R-:W-:Y:S01]  /*1da0*/  STG.E.64 desc[UR12][R2.64], R26 ;  /* 0x0000001a02007986 */ /* 0x000fe2000c101b0c */
[----:B------:R-:W-:Y:S05]  /*1db0*/  EXIT ;  /* 0x000000000000794d */ /* 0x000fea0003800000 */
.L_x_9:
[----:B------:R-:W-:-:S00]  /*1dc0*/  BRA `(.L_x_9) ;  /* 0xfffffffc00fc7947 */ /* 0x000fc0000383ffff */
[----:B------:R-:W-:-:S00]  /*1dd0*/  NOP ;  /* 0x0000000000007918 */ /* 0x000fc00000000000 */
        /* <DEDUP_REMOVED lines=10> */
.L_x_10:


//--------------------- .nv.shared.reserved.0     --------------------------
	.section	.nv.shared.reserved.0,"aw",@nobits
	.weak		__nv_reservedSMEM_offset_0_alias
	.size		__nv_reservedSMEM_offset_0_alias, 0, 64
	.other		__nv_reservedSMEM_offset_0_alias,@"STO_CUDA_RESERVED_SHARED STV_DEFAULT"
__nv_reservedSMEM_offset_0_alias:
	.zero		0
	.zero		64


//--------------------- .nv.constant0._Z13conv2d_kernelPKdS0_S0_Pdiiiiiiiiiiiiiiii --------------------------
	.section	.nv.constant0._Z13conv2d_kernelPKdS0_S0_Pdiiiiiiiiiiiiiiii,"a",@progbits
	.sectionflags	@""
	.align	4
.nv.constant0._Z13conv2d_kernelPKdS0_S0_Pdiiiiiiiiiiiiiiii:
	.zero		992


//--------------------- SYMBOLS --------------------------

	.type		.nv.reservedSmem.offset0,@object
	.size		.nv.reservedSmem.offset0,0x4
